def matmul_kernel(
    a_ptr,
    b_ptr,
    c_ptr,
    M,
    N,
    K,
    stride_am,
    stride_ak,
    stride_bk,
    stride_bn,
    stride_cm,
    stride_cn,
    BLOCK_M: tl.constexpr,
    BLOCK_N: tl.constexpr,
    BLOCK_K: tl.constexpr,
    GROUP_M: tl.constexpr,
):
    pid = tl.program_id(axis=0)
    num_pid_m = tl.cdiv(M, BLOCK_M)
    num_pid_n = tl.cdiv(N, BLOCK_N)
    num_pid_in_group = GROUP_M * num_pid_n
    group_id = pid // num_pid_in_group
    first_pid_m = group_id * GROUP_M
    group_size_m = min(num_pid_m - first_pid_m, GROUP_M)
    pid_m = first_pid_m + ((pid % num_pid_in_group) % group_size_m)
    pid_n = (pid % num_pid_in_group) // group_size_m

    offs_am = (pid_m * BLOCK_M + tl.arange(0, BLOCK_M)) % M
    offs_bn = (pid_n * BLOCK_N + tl.arange(0, BLOCK_N)) % N
    offs_k = tl.arange(0, BLOCK_K)
    a_ptrs = a_ptr + offs_am[:, None] * stride_am + offs_k[None, :] * stride_ak
    b_ptrs = b_ptr + offs_k[:, None] * stride_bk + offs_bn[None, :] * stride_bn

    acc = tl.zeros((BLOCK_M, BLOCK_N), dtype=tl.float32)
    for kk in range(0, tl.cdiv(K, BLOCK_K)):
        a = tl.load(a_ptrs, mask=offs_k[None, :] < K - kk * BLOCK_K, other=0.0)
        b = tl.load(b_ptrs, mask=offs_k[:, None] < K - kk * BLOCK_K, other=0.0)
        acc = tl.dot(a, b, acc)
        a_ptrs += BLOCK_K * stride_ak
        b_ptrs += BLOCK_K * stride_bk

    c = acc.to(c_ptr.dtype.element_ty)
    offs_cm = pid_m * BLOCK_M + tl.arange(0, BLOCK_M)
    offs_cn = pid_n * BLOCK_N + tl.arange(0, BLOCK_N)
    c_ptrs = c_ptr + offs_cm[:, None] * stride_cm + offs_cn[None, :] * stride_cn
    mask = (offs_cm[:, None] < M) & (offs_cn[None, :] < N)
    tl.store(c_ptrs, c, mask=mask)

# config = {"BLOCK_K": 32, "BLOCK_M": 256, "BLOCK_N": 16, "GROUP_M": 8, "arch": "sm_100", "dtype": "bf16", "num_ctas": 1, "num_stages": 2, "num_warps": 2}
# arch = sm_100


// ===== COMPILED SASS (sm_100a) =====

	.target	sm_100a

	.elftype	@"ET_EXEC"


//--------------------- .note.nv.tkinfo           --------------------------
	.section	.note.nv.tkinfo,"",@"SHT_NOTE"
	.sectionflags	@"SHF_NOTE_NV_TKINFO"
	.tkinfo
        /*0018*/ 	.word	0x00000081
        /*0030*/ 	.string	""
        /*0030*/ 	.string	"ptxas-blackwell"
        /*0030*/ 	.string	"Cuda compilation tools, release 12.9, V12.9.86"
        /*0030*/ 	.string	"Build cuda_12.9.r12.9/compiler.36037853_0"
        /*0030*/ 	.string	"-v  -suppress-debug-info  -lineinfo  -arch sm_100a "



//--------------------- .note.nv.cuver            --------------------------
	.section	.note.nv.cuver,"",@"SHT_NOTE"
	.sectionflags	@"SHF_NOTE_NV_CUVER"
        /*0018*/ 	.short	0x0001
        /*001a*/ 	.short	0x0064
        /*001c*/ 	.short	0x0001
        /*001e*/ 	.short	0x0000
        /*0020*/ 	.short	0x0001
        /*0022*/ 	.short	0x0000


//--------------------- .nv.info                  --------------------------
	.section	.nv.info,"",@"SHT_CUDA_INFO"
	.align	4


	//----- nvinfo : EIATTR_REGCOUNT
	.align		4
        /*0000*/ 	.byte	0x04, 0x2f
        /*0002*/ 	.short	(.L_1 - .L_0)
	.align		4
.L_0:
        /*0004*/ 	.word	index@(matmul_kernel)
        /*0008*/ 	.word	0x00000020


	//----- nvinfo : EIATTR_FRAME_SIZE
	.align		4
.L_1:
        /*000c*/ 	.byte	0x04, 0x11
        /*000e*/ 	.short	(.L_3 - .L_2)
	.align		4
.L_2:
        /*0010*/ 	.word	index@(matmul_kernel)
        /*0014*/ 	.word	0x00000b08


	//----- nvinfo : EIATTR_MIN_STACK_SIZE
	.align		4
.L_3:
        /*0018*/ 	.byte	0x04, 0x12
        /*001a*/ 	.short	(.L_5 - .L_4)
	.align		4
.L_4:
        /*001c*/ 	.word	index@(matmul_kernel)
        /*0020*/ 	.word	0x00000b08
.L_5:


//--------------------- .nv.info.matmul_kernel    --------------------------
	.section	.nv.info.matmul_kernel,"",@"SHT_CUDA_INFO"
	.sectionflags	@""
	.align	4


	//----- nvinfo : EIATTR_CUDA_API_VERSION
	.align		4
        /*0000*/ 	.byte	0x04, 0x37
        /*0002*/ 	.short	(.L_7 - .L_6)
.L_6:
        /*0004*/ 	.word	0x00000081


	//----- nvinfo : EIATTR_KPARAM_INFO
	.align		4
.L_7:
        /*0008*/ 	.byte	0x04, 0x17
        /*000a*/ 	.short	(.L_9 - .L_8)
.L_8:
        /*000c*/ 	.word	0x00000000
        /*0010*/ 	.short	0x000d
        /*0012*/ 	.short	0x0048
        /*0014*/ 	.byte	0x00, 0xf4, 0x21, 0x00


	//----- nvinfo : EIATTR_KPARAM_INFO
	.align		4
.L_9:
        /*0018*/ 	.byte	0x04, 0x17
        /*001a*/ 	.short	(.L_11 - .L_10)
.L_10:
        /*001c*/ 	.word	0x00000000
        /*0020*/ 	.short	0x000c
        /*0022*/ 	.short	0x0040
        /*0024*/ 	.byte	0x00, 0xf4, 0x21, 0x00


	//----- nvinfo : EIATTR_KPARAM_INFO
	.align		4
.L_11:
        /*0028*/ 	.byte	0x04, 0x17
        /*002a*/ 	.short	(.L_13 - .L_12)
.L_12:
        /*002c*/ 	.word	0x00000000
        /*0030*/ 	.short	0x000b
        /*0032*/ 	.short	0x0038
        /*0034*/ 	.byte	0x00, 0xf0, 0x11, 0x00


	//----- nvinfo : EIATTR_KPARAM_INFO
	.align		4
.L_13:
        /*0038*/ 	.byte	0x04, 0x17
        /*003a*/ 	.short	(.L_15 - .L_14)
.L_14:
        /*003c*/ 	.word	0x00000000
        /*0040*/ 	.short	0x000a
        /*0042*/ 	.short	0x0034
        /*0044*/ 	.byte	0x00, 0xf0, 0x11, 0x00


	//----- nvinfo : EIATTR_KPARAM_INFO
	.align		4
.L_15:
        /*0048*/ 	.byte	0x04, 0x17
        /*004a*/ 	.short	(.L_17 - .L_16)
.L_16:
        /*004c*/ 	.word	0x00000000
        /*0050*/ 	.short	0x0009
        /*0052*/ 	.short	0x0030
        /*0054*/ 	.byte	0x00, 0xf0, 0x11, 0x00


	//----- nvinfo : EIATTR_KPARAM_INFO
	.align		4
.L_17:
        /*0058*/ 	.byte	0x04, 0x17
        /*005a*/ 	.short	(.L_19 - .L_18)
.L_18:
        /*005c*/ 	.word	0x00000000
        /*0060*/ 	.short	0x0008
        /*0062*/ 	.short	0x002c
        /*0064*/ 	.byte	0x00, 0xf0, 0x11, 0x00


	//----- nvinfo : EIATTR_KPARAM_INFO
	.align		4
.L_19:
        /*0068*/ 	.byte	0x04, 0x17
        /*006a*/ 	.short	(.L_21 - .L_20)
.L_20:
        /*006c*/ 	.word	0x00000000
        /*0070*/ 	.short	0x0007
        /*0072*/ 	.short	0x0028
        /*0074*/ 	.byte	0x00, 0xf0, 0x11, 0x00


	//----- nvinfo : EIATTR_KPARAM_INFO
	.align		4
.L_21:
        /*0078*/ 	.byte	0x04, 0x17
        /*007a*/ 	.short	(.L_23 - .L_22)
.L_22:
        /*007c*/ 	.word	0x00000000
        /*0080*/ 	.short	0x0006
        /*0082*/ 	.short	0x0024
        /*0084*/ 	.byte	0x00, 0xf0, 0x11, 0x00


	//----- nvinfo : EIATTR_KPARAM_INFO
	.align		4
.L_23:
        /*0088*/ 	.byte	0x04, 0x17
        /*008a*/ 	.short	(.L_25 - .L_24)
.L_24:
        /*008c*/ 	.word	0x00000000
        /*0090*/ 	.short	0x0005
        /*0092*/ 	.short	0x0020
        /*0094*/ 	.byte	0x00, 0xf0, 0x11, 0x00


	//----- nvinfo : EIATTR_KPARAM_INFO
	.align		4
.L_25:
        /*0098*/ 	.byte	0x04, 0x17
        /*009a*/ 	.short	(.L_27 - .L_26)
.L_26:
        /*009c*/ 	.word	0x00000000
        /*00a0*/ 	.short	0x0004
        /*00a2*/ 	.short	0x001c
        /*00a4*/ 	.byte	0x00, 0xf0, 0x11, 0x00


	//----- nvinfo : EIATTR_KPARAM_INFO
	.align		4
.L_27:
        /*00a8*/ 	.byte	0x04, 0x17
        /*00aa*/ 	.short	(.L_29 - .L_28)
.L_28:
        /*00ac*/ 	.word	0x00000000
        /*00b0*/ 	.short	0x0003
        /*00b2*/ 	.short	0x0018
        /*00b4*/ 	.byte	0x00, 0xf0, 0x11, 0x00


	//----- nvinfo : EIATTR_KPARAM_INFO
	.align		4
.L_29:
        /*00b8*/ 	.byte	0x04, 0x17
        /*00ba*/ 	.short	(.L_31 - .L_30)
.L_30:
        /*00bc*/ 	.word	0x00000000
        /*00c0*/ 	.short	0x0002
        /*00c2*/ 	.short	0x0010
        /*00c4*/ 	.byte	0x00, 0xf4, 0x21, 0x00


	//----- nvinfo : EIATTR_KPARAM_INFO
	.align		4
.L_31:
        /*00c8*/ 	.byte	0x04, 0x17
        /*00ca*/ 	.short	(.L_33 - .L_32)
.L_32:
        /*00cc*/ 	.word	0x00000000
        /*00d0*/ 	.short	0x0001
        /*00d2*/ 	.short	0x0008
        /*00d4*/ 	.byte	0x00, 0xf4, 0x21, 0x00


	//----- nvinfo : EIATTR_KPARAM_INFO
	.align		4
.L_33:
        /*00d8*/ 	.byte	0x04, 0x17
        /*00da*/ 	.short	(.L_35 - .L_34)
.L_34:
        /*00dc*/ 	.word	0x00000000
        /*00e0*/ 	.short	0x0000
        /*00e2*/ 	.short	0x0000
        /*00e4*/ 	.byte	0x00, 0xf4, 0x21, 0x00


	//----- nvinfo : EIATTR_SPARSE_MMA_MASK
	.align		4
.L_35:
        /*00e8*/ 	.byte	0x03, 0x50
        /*00ea*/ 	.short	0x0000


	//----- nvinfo : EIATTR_MAXREG_COUNT
	.align		4
        /*00ec*/ 	.byte	0x03, 0x1b
        /*00ee*/ 	.short	0x00ff


	//----- nvinfo : EIATTR_NUM_BARRIERS
	.align		4
        /*00f0*/ 	.byte	0x02, 0x4c
        /*00f2*/ 	.byte	0x01
	.zero		1


	//----- nvinfo : EIATTR_ANNOTATIONS
	.align		4
        /*00f4*/ 	.byte	0x04, 0x55
        /*00f6*/ 	.short	(.L_37 - .L_36)


	//   ....[0]....
.L_36:
        /*00f8*/ 	.word	0x00000001
        /*00fc*/ 	.byte	0xf0, 0x00, 0x00, 0x00, 0x01, 0x00, 0x00, 0x00, 0xc0, 0x05, 0x00, 0x00, 0x01, 0x00, 0x00, 0x00
        /* <DEDUP_REMOVED lines=644> */
        /*294c*/ 	.byte	0x50, 0xc2, 0x00, 0x00


	//----- nvinfo : EIATTR_VRC_CTA_INIT_COUNT
	.align		4
.L_37:
        /*2950*/ 	.byte	0x02, 0x4a
	.zero		1
	.zero		1


	//----- nvinfo : EIATTR_EXIT_INSTR_OFFSETS
	.align		4
        /*2954*/ 	.byte	0x04, 0x1c
        /*2956*/ 	.short	(.L_39 - .L_38)


	//   ....[0]....
.L_38:
        /*2958*/ 	.word	0x0000c370


	//   ....[1]....
        /*295c*/ 	.word	0x0000c3a0


	//----- nvinfo : EIATTR_REQNTID
	.align		4
.L_39:
        /*2960*/ 	.byte	0x04, 0x10
        /*2962*/ 	.short	(.L_41 - .L_40)
.L_40:
        /*2964*/ 	.word	0x00000040
        /*2968*/ 	.word	0x00000001
        /*296c*/ 	.word	0x00000001


	//----- nvinfo : EIATTR_CBANK_PARAM_SIZE
	.align		4
.L_41:
        /*2970*/ 	.byte	0x03, 0x19
        /*2972*/ 	.short	0x0050


	//----- nvinfo : EIATTR_PARAM_CBANK
	.align		4
        /*2974*/ 	.byte	0x04, 0x0a
        /*2976*/ 	.short	(.L_43 - .L_42)
	.align		4
.L_42:
        /*2978*/ 	.word	index@(.nv.constant0.matmul_kernel)
        /*297c*/ 	.short	0x0380
        /*297e*/ 	.short	0x0050


	//----- nvinfo : EIATTR_SW_WAR
	.align		4
.L_43:
        /*2980*/ 	.byte	0x04, 0x36
        /*2982*/ 	.short	(.L_45 - .L_44)
.L_44:
        /*2984*/ 	.word	0x00000008
.L_45:


//--------------------- .nv.compat                --------------------------
	.section	.nv.compat,"",@"SHT_CUDA_COMPAT_INFO"
	.align	4
        /*0000*/ 	.byte	0x02, 0x02, 0x01, 0x00, 0x02, 0x05, 0x05, 0x00, 0x02, 0x03, 0x00, 0x00, 0x02, 0x06, 0x01, 0x00


//--------------------- .nv.callgraph             --------------------------
	.section	.nv.callgraph,"",@"SHT_CUDA_CALLGRAPH"
	.align	4
	.sectionentsize	8
	.align		4
        /*0000*/ 	.word	0x00000000
	.align		4
        /*0004*/ 	.word	0xffffffff
	.align		4
        /*0008*/ 	.word	0x00000000
	.align		4
        /*000c*/ 	.word	0xfffffffe
	.align		4
        /*0010*/ 	.word	0x00000000
	.align		4
        /*0014*/ 	.word	0xfffffffd
	.align		4
        /*0018*/ 	.word	0x00000000
	.align		4
        /*001c*/ 	.word	0xfffffffc


//--------------------- .text.matmul_kernel       --------------------------
	.section	.text.matmul_kernel,"ax",@progbits
	.align	128
        .global         matmul_kernel
        .type           matmul_kernel,@function
        .size           matmul_kernel,(.L_x_3 - matmul_kernel)
        .other          matmul_kernel,@"STO_CUDA_ENTRY STV_DEFAULT"
matmul_kernel:
.text.matmul_kernel:
[----:B------:R-:W0:Y:S08]  /*0000*/  LDC R1, c[0x0][0x37c] ;  /* 0x0000df00ff017b82 */ /* 0x000e300000000800 */
[----:B------:R-:W1:Y:S01]  /*0010*/  LDC.64 R2, c[0x0][0x398] ;  /* 0x0000e600ff027b82 */ /* 0x000e620000000a00 */
[----:B------:R-:W2:Y:S01]  /*0020*/  S2R R29, SR_TID.X ;  /* 0x00000000001d7919 */ /* 0x000ea20000002100 */
[----:B0-----:R-:W-:Y:S01]  /*0030*/  VIADD R1, R1, 0xfffff4f8 ;  /* 0xfffff4f801017836 */ /* 0x001fe20000000000 */
[----:B------:R-:W0:Y:S01]  /*0040*/  LDCU UR6, c[0x0][0x3a0] ;  /* 0x00007400ff0677ac */ /* 0x000e220008000800 */
[----:B------:R-:W-:-:S02]  /*0050*/  CS2R R24, SRZ ;  /* 0x0000000000187805 */ /* 0x000fc4000001ff00 */
[----:B------:R-:W-:Y:S02]  /*0060*/  CS2R R26, SRZ ;  /* 0x00000000001a7805 */ /* 0x000fe4000001ff00 */
[----:B------:R-:W-:Y:S02]  /*0070*/  CS2R R20, SRZ ;  /* 0x0000000000147805 */ /* 0x000fe4000001ff00 */
[----:B------:R-:W-:Y:S02]  /*0080*/  CS2R R22, SRZ ;  /* 0x0000000000167805 */ /* 0x000fe4000001ff00 */
[----:B------:R-:W-:Y:S02]  /*0090*/  CS2R R16, SRZ ;  /* 0x0000000000107805 */ /* 0x000fe4000001ff00 */
[----:B------:R-:W-:Y:S02]  /*00a0*/  CS2R R18, SRZ ;  /* 0x0000000000127805 */ /* 0x000fe4000001ff00 */
[----:B------:R-:W-:Y:S01]  /*00b0*/  CS2R R14, SRZ ;  /* 0x00000000000e7805 */ /* 0x000fe2000001ff00 */
[----:B------:R-:W3:Y:S01]  /*00c0*/  LDCU.64 UR10, c[0x0][0x358] ;  /* 0x00006b00ff0a77ac */ /* 0x000ee20008000a00 */
[----:B0-----:R-:W-:Y:S01]  /*00d0*/  UIADD3 UR6, UPT, UPT, UR6, 0x1f, URZ ;  /* 0x0000001f06067890 */ /* 0x001fe2000fffe0ff */
[----:B-1----:R-:W-:Y:S01]  /*00e0*/  VIADD R0, R3, 0xf ;  /* 0x0000000f03007836 */ /* 0x002fe20000000000 */
[----:B------:R0:W-:Y:S02]  /*00f0*/  STL [R1+0x710], R3 ;  /* 0x0007100301007387 */ /* 0x0001e40000100800 */
[----:B------:R-:W-:-:S02]  /*0100*/  UISETP.GE.AND UP0, UPT, UR6, 0x20, UPT ;  /* 0x000000200600788c */ /* 0x000fc4000bf06270 */
[----:B------:R-:W-:-:S04]  /*0110*/  SHF.R.S32.HI R5, RZ, 0x1f, R0 ;  /* 0x0000001fff057819 */ /* 0x000fc80000011400 */
[----:B------:R-:W-:Y:S02]  /*0120*/  LEA.HI R5, R5, R0, RZ, 0x4 ;  /* 0x0000000005057211 */ /* 0x000fe400078f20ff */
[----:B--2---:R-:W-:Y:S02]  /*0130*/  LOP3.LUT R28, R29, 0x20, RZ, 0xc0, !PT ;  /* 0x000000201d1c7812 */ /* 0x004fe400078ec0ff */
[----:B------:R-:W-:Y:S02]  /*0140*/  SHF.R.S32.HI R0, RZ, 0x4, R5 ;  /* 0x00000004ff007819 */ /* 0x000fe40000011405 */
[----:B------:R-:W1:Y:S03]  /*0150*/  S2R R5, SR_CTAID.X ;  /* 0x0000000000057919 */ /* 0x000e660000002500 */
[----:B------:R-:W-:-:S05]  /*0160*/  IMAD.SHL.U32 R0, R0, 0x8, RZ ;  /* 0x0000000800007824 */ /* 0x000fca00078e00ff */
[-C--:B------:R-:W-:Y:S02]  /*0170*/  IABS R9, R0.reuse ;  /* 0x0000000000097213 */ /* 0x080fe40000000000 */
[----:B------:R-:W-:Y:S02]  /*0180*/  IABS R12, R0 ;  /* 0x00000000000c7213 */ /* 0x000fe40000000000 */
[----:B------:R-:W2:Y:S08]  /*0190*/  I2F.RP R4, R9 ;  /* 0x0000000900047306 */ /* 0x000eb00000209400 */
[----:B--2---:R-:W2:Y:S01]  /*01a0*/  MUFU.RCP R4, R4 ;  /* 0x0000000400047308 */ /* 0x004ea20000001000 */
[----:B-1----:R-:W-:Y:S01]  /*01b0*/  IABS R10, R5 ;  /* 0x00000005000a7213 */ /* 0x002fe20000000000 */
[----:B--2---:R-:W-:-:S02]  /*01c0*/  VIADD R6, R4, 0xffffffe ;  /* 0x0ffffffe04067836 */ /* 0x004fc40000000000 */
[----:B------:R-:W-:-:S04]  /*01d0*/  IMAD.MOV R4, RZ, RZ, -R12 ;  /* 0x000000ffff047224 */ /* 0x000fc800078e0a0c */
[----:B------:R1:W2:Y:S02]  /*01e0*/  F2I.FTZ.U32.TRUNC.NTZ R7, R6 ;  /* 0x0000000600077305 */ /* 0x0002a4000021f000 */
[----:B-1----:R-:W-:Y:S02]  /*01f0*/  IMAD.MOV.U32 R6, RZ, RZ, RZ ;  /* 0x000000ffff067224 */ /* 0x002fe400078e00ff */
[----:B--2---:R-:W-:-:S04]  /*0200*/  IMAD.MOV R8, RZ, RZ, -R7 ;  /* 0x000000ffff087224 */ /* 0x004fc800078e0a07 */
[----:B------:R-:W-:Y:S02]  /*0210*/  IMAD R11, R8, R9, RZ ;  /* 0x00000009080b7224 */ /* 0x000fe400078e02ff */
[----:B------:R-:W-:Y:S02]  /*0220*/  IMAD.MOV.U32 R8, RZ, RZ, R10 ;  /* 0x000000ffff087224 */ /* 0x000fe400078e000a */
[----:B------:R-:W-:-:S06]  /*0230*/  IMAD.HI.U32 R7, R7, R11, R6 ;  /* 0x0000000b07077227 */ /* 0x000fcc00078e0006 */
[----:B------:R-:W-:-:S04]  /*0240*/  IMAD.HI.U32 R7, R7, R8, RZ ;  /* 0x0000000807077227 */ /* 0x000fc800078e00ff */
[----:B------:R-:W-:-:S05]  /*0250*/  IMAD R4, R7, R4, R8 ;  /* 0x0000000407047224 */ /* 0x000fca00078e0208 */
[----:B------:R-:W-:-:S13]  /*0260*/  ISETP.GT.U32.AND P1, PT, R9, R4, PT ;  /* 0x000000040900720c */ /* 0x000fda0003f24070 */
[----:B------:R-:W-:Y:S02]  /*0270*/  @!P1 IMAD.IADD R4, R4, 0x1, -R9 ;  /* 0x0000000104049824 */ /* 0x000fe400078e0a09 */
[----:B------:R-:W-:Y:S01]  /*0280*/  @!P1 VIADD R7, R7, 0x1 ;  /* 0x0000000107079836 */ /* 0x000fe20000000000 */
[----:B------:R-:W-:Y:S02]  /*0290*/  ISETP.NE.AND P1, PT, R0, RZ, PT ;  /* 0x000000ff0000720c */ /* 0x000fe40003f25270 */
[----:B------:R-:W-:Y:S02]  /*02a0*/  ISETP.GE.U32.AND P0, PT, R4, R9, PT ;  /* 0x000000090400720c */ /* 0x000fe40003f06070 */
[----:B------:R-:W-:-:S04]  /*02b0*/  LOP3.LUT R4, R5, R0, RZ, 0x3c, !PT ;  /* 0x0000000005047212 */ /* 0x000fc800078e3cff */
[----:B------:R-:W-:Y:S01]  /*02c0*/  ISETP.GE.AND P2, PT, R4, RZ, PT ;  /* 0x000000ff0400720c */ /* 0x000fe20003f46270 */
[----:B------:R-:W-:-:S06]  /*02d0*/  VIADD R4, R2, 0xff ;  /* 0x000000ff02047836 */ /* 0x000fcc0000000000 */
[----:B------:R-:W-:-:S04]  /*02e0*/  @P0 VIADD R7, R7, 0x1 ;  /* 0x0000000107070836 */ /* 0x000fc80000000000 */
[----:B------:R-:W-:Y:S01]  /*02f0*/  IMAD.MOV.U32 R6, RZ, RZ, R7 ;  /* 0x000000ffff067224 */ /* 0x000fe200078e0007 */
[----:B------:R-:W-:-:S03]  /*0300*/  SHF.R.S32.HI R7, RZ, 0x1f, R4 ;  /* 0x0000001fff077819 */ /* 0x000fc60000011404 */
[----:B------:R-:W-:Y:S01]  /*0310*/  @!P2 IMAD.MOV R6, RZ, RZ, -R6 ;  /* 0x000000ffff06a224 */ /* 0x000fe200078e0a06 */
[----:B------:R-:W-:Y:S02]  /*0320*/  @!P1 LOP3.LUT R6, RZ, R0, RZ, 0x33, !PT ;  /* 0x00000000ff069212 */ /* 0x000fe400078e33ff */
[----:B------:R-:W-:-:S03]  /*0330*/  LEA.HI R7, R7, R4, RZ, 0x8 ;  /* 0x0000000407077211 */ /* 0x000fc600078f40ff */
[----:B------:R-:W-:Y:S02]  /*0340*/  IMAD.SHL.U32 R4, R6, 0x8, RZ ;  /* 0x0000000806047824 */ /* 0x000fe400078e00ff */
[----:B------:R-:W-:-:S03]  /*0350*/  IMAD.MOV R6, RZ, RZ, -R6 ;  /* 0x000000ffff067224 */ /* 0x000fc600078e0a06 */
[----:B------:R-:W-:Y:S01]  /*0360*/  LEA.HI.SX32 R7, R7, -R4, 0x18 ;  /* 0x8000000407077211 */ /* 0x000fe200078fc2ff */
[----:B------:R-:W-:Y:S02]  /*0370*/  IMAD R13, R0, R6, R5 ;  /* 0x00000006000d7224 */ /* 0x000fe400078e0205 */
[----:B------:R-:W-:Y:S01]  /*0380*/  IMAD.MOV.U32 R6, RZ, RZ, RZ ;  /* 0x000000ffff067224 */ /* 0x000fe200078e00ff */
[----:B------:R-:W-:-:S04]  /*0390*/  VIMNMX R8, PT, PT, R7, 0x8, PT ;  /* 0x0000000807087848 */ /* 0x000fc80003fe0100 */
[-C--:B------:R-:W-:Y:S02]  /*03a0*/  IABS R10, R8.reuse ;  /* 0x00000008000a7213 */ /* 0x080fe40000000000 */
[----:B------:R-:W-:Y:S02]  /*03b0*/  IABS R0, R8 ;  /* 0x0000000800007213 */ /* 0x000fe40000000000 */
[----:B------:R-:W1:Y:S08]  /*03c0*/  I2F.RP R9, R10 ;  /* 0x0000000a00097306 */ /* 0x000e700000209400 */
[----:B-1----:R-:W1:Y:S02]  /*03d0*/  MUFU.RCP R9, R9 ;  /* 0x0000000900097308 */ /* 0x002e640000001000 */
[----:B-1----:R-:W-:-:S06]  /*03e0*/  VIADD R7, R9, 0xffffffe ;  /* 0x0ffffffe09077836 */ /* 0x002fcc0000000000 */
[----:B------:R-:W1:Y:S02]  /*03f0*/  F2I.FTZ.U32.TRUNC.NTZ R7, R7 ;  /* 0x0000000700077305 */ /* 0x000e64000021f000 */
[----:B-1----:R-:W-:-:S04]  /*0400*/  IMAD.MOV R11, RZ, RZ, -R7 ;  /* 0x000000ffff0b7224 */ /* 0x002fc800078e0a07 */
[----:B------:R-:W-:Y:S01]  /*0410*/  IMAD.MOV.U32 R5, RZ, RZ, R11 ;  /* 0x000000ffff057224 */ /* 0x000fe200078e000b */
[----:B------:R-:W-:-:S03]  /*0420*/  IABS R11, R13 ;  /* 0x0000000d000b7213 */ /* 0x000fc60000000000 */
[----:B------:R-:W-:-:S04]  /*0430*/  IMAD R5, R5, R10, RZ ;  /* 0x0000000a05057224 */ /* 0x000fc800078e02ff */
[----:B------:R-:W-:-:S04]  /*0440*/  IMAD.HI.U32 R6, R7, R5, R6 ;  /* 0x0000000507067227 */ /* 0x000fc800078e0006 */
[----:B------:R-:W-:Y:S02]  /*0450*/  IMAD.MOV R5, RZ, RZ, -R0 ;  /* 0x000000ffff057224 */ /* 0x000fe400078e0a00 */
[----:B------:R-:W-:Y:S01]  /*0460*/  IMAD.HI.U32 R0, R6, R11, RZ ;  /* 0x0000000b06007227 */ /* 0x000fe200078e00ff */
[----:B------:R-:W-:-:S03]  /*0470*/  LOP3.LUT R6, R29, 0x3f, RZ, 0xc0, !PT ;  /* 0x0000003f1d067812 */ /* 0x000fc600078ec0ff */
[----:B------:R-:W-:-:S05]  /*0480*/  IMAD R5, R0, R5, R11 ;  /* 0x0000000500057224 */ /* 0x000fca00078e020b */
[----:B------:R-:W-:-:S13]  /*0490*/  ISETP.GT.U32.AND P1, PT, R10, R5, PT ;  /* 0x000000050a00720c */ /* 0x000fda0003f24070 */
[----:B------:R-:W-:Y:S02]  /*04a0*/  @!P1 IMAD.IADD R5, R5, 0x1, -R10 ;  /* 0x0000000105059824 */ /* 0x000fe400078e0a0a */
[----:B------:R-:W-:Y:S01]  /*04b0*/  @!P1 VIADD R0, R0, 0x1 ;  /* 0x0000000100009836 */ /* 0x000fe20000000000 */
[----:B------:R-:W-:Y:S02]  /*04c0*/  ISETP.NE.AND P1, PT, R8, RZ, PT ;  /* 0x000000ff0800720c */ /* 0x000fe40003f25270 */
[----:B------:R-:W-:Y:S02]  /*04d0*/  ISETP.GE.U32.AND P0, PT, R5, R10, PT ;  /* 0x0000000a0500720c */ /* 0x000fe40003f06070 */
[----:B------:R-:W-:Y:S02]  /*04e0*/  CS2R R10, SRZ ;  /* 0x00000000000a7805 */ /* 0x000fe4000001ff00 */
[----:B------:R-:W-:-:S04]  /*04f0*/  LOP3.LUT R5, R13, R8, RZ, 0x3c, !PT ;  /* 0x000000080d057212 */ /* 0x000fc800078e3cff */
[----:B------:R-:W-:-:S05]  /*0500*/  ISETP.GE.AND P2, PT, R5, RZ, PT ;  /* 0x000000ff0500720c */ /* 0x000fca0003f46270 */
[----:B------:R-:W-:-:S08]  /*0510*/  @P0 VIADD R0, R0, 0x1 ;  /* 0x0000000100000836 */ /* 0x000fd00000000000 */
[----:B------:R-:W-:Y:S01]  /*0520*/  @!P2 IMAD.MOV R0, RZ, RZ, -R0 ;  /* 0x000000ffff00a224 */ /* 0x000fe200078e0a00 */
[----:B------:R-:W-:-:S05]  /*0530*/  @!P1 LOP3.LUT R0, RZ, R8, RZ, 0x33, !PT ;  /* 0x00000008ff009212 */ /* 0x000fca00078e33ff */
[----:B------:R-:W-:-:S04]  /*0540*/  IMAD.MOV R5, RZ, RZ, -R0 ;  /* 0x000000ffff057224 */ /* 0x000fc800078e0a00 */
[----:B------:R-:W-:Y:S01]  /*0550*/  IMAD R5, R8, R5, R13 ;  /* 0x0000000508057224 */ /* 0x000fe200078e020d */
[----:B------:R-:W-:Y:S02]  /*0560*/  CS2R R12, SRZ ;  /* 0x00000000000c7805 */ /* 0x000fe4000001ff00 */
[----:B------:R-:W-:Y:S01]  /*0570*/  CS2R R8, SRZ ;  /* 0x0000000000087805 */ /* 0x000fe2000001ff00 */
[----:B------:R-:W-:-:S04]  /*0580*/  IMAD.IADD R5, R4, 0x1, R5 ;  /* 0x0000000104057824 */ /* 0x000fc800078e0205 */
[----:B0-----:R-:W-:Y:S01]  /*0590*/  IMAD R3, R5, 0x100, R6 ;  /* 0x0000010005037824 */ /* 0x001fe200078e0206 */
[----:B------:R-:W-:Y:S02]  /*05a0*/  CS2R R4, SRZ ;  /* 0x0000000000047805 */ /* 0x000fe4000001ff00 */
[----:B------:R-:W-:Y:S02]  /*05b0*/  CS2R R6, SRZ ;  /* 0x0000000000067805 */ /* 0x000fe4000001ff00 */
[----:B------:R0:W-:Y:S04]  /*05c0*/  STL [R1+0x6fc], R3 ;  /* 0x0006fc0301007387 */ /* 0x0001e80000100800 */
[----:B------:R-:W-:Y:S04]  /*05d0*/  STL [R1+0x10], RZ ;  /* 0x000010ff01007387 */ /* 0x000fe80000100800 */
[----:B------:R-:W-:Y:S01]  /*05e0*/  STL [R1+0x14], RZ ;  /* 0x000014ff01007387 */ /* 0x000fe20000100800 */
[----:B0-----:R-:W-:-:S03]  /*05f0*/  IMAD.SHL.U32 R3, R0, 0x10, RZ ;  /* 0x0000001000037824 */ /* 0x001fc600078e00ff */
[----:B------:R-:W-:Y:S04]  /*0600*/  STL [R1+0x18], RZ ;  /* 0x000018ff01007387 */ /* 0x000fe80000100800 */
[----:B------:R-:W-:Y:S04]  /*0610*/  STL [R1+0x1c], RZ ;  /* 0x00001cff01007387 */ /* 0x000fe80000100800 */
[----:B------:R-:W-:Y:S04]  /*0620*/  STL [R1+0x30], RZ ;  /* 0x000030ff01007387 */ /* 0x000fe80000100800 */
[----:B------:R-:W-:Y:S04]  /*0630*/  STL [R1+0x34], RZ ;  /* 0x000034ff01007387 */ /* 0x000fe80000100800 */
[----:B------:R-:W-:Y:S04]  /*0640*/  STL [R1+0x38], RZ ;  /* 0x000038ff01007387 */ /* 0x000fe80000100800 */
[----:B------:R-:W-:Y:S04]  /*0650*/  STL [R1+0x3c], RZ ;  /* 0x00003cff01007387 */ /* 0x000fe80000100800 */
[----:B------:R-:W2:Y:S04]  /*0660*/  LDL R0, [R1+0x6fc] ;  /* 0x0006fc0001007983 */ /* 0x000ea80000100800 */
[----:B------:R2:W-:Y:S02]  /*0670*/  STL [R1+0x700], R3 ;  /* 0x0007000301007387 */ /* 0x0005e40000100800 */
[----:B--2---:R-:W-:-:S05]  /*0680*/  VIADD R3, R0, 0x40 ;  /* 0x0000004000037836 */ /* 0x004fca0000000000 */
[----:B------:R0:W-:Y:S02]  /*0690*/  STL [R1+0x704], R3 ;  /* 0x0007040301007387 */ /* 0x0001e40000100800 */
[C---:B0-----:R-:W-:Y:S02]  /*06a0*/  VIADD R3, R0.reuse, 0x80 ;  /* 0x0000008000037836 */ /* 0x041fe40000000000 */
[----:B------:R-:W-:-:S03]  /*06b0*/  VIADD R0, R0, 0xc0 ;  /* 0x000000c000007836 */ /* 0x000fc60000000000 */
[----:B------:R0:W-:Y:S04]  /*06c0*/  STL [R1+0x70c], R3 ;  /* 0x00070c0301007387 */ /* 0x0001e80000100800 */
[----:B0-----:R0:W5:Y:S04]  /*06d0*/  LDL.LU R3, [R1+0x710] ;  /* 0x0007100001037983 */ /* 0x0011680000300800 */
[----:B------:R0:W-:Y:S01]  /*06e0*/  STL [R1+0x708], R0 ;  /* 0x0007080001007387 */ /* 0x0001e20000100800 */
[----:B---3--:R-:W-:Y:S05]  /*06f0*/  BRA.U !UP0, `(.L_x_0) ;  /* 0x000000a108c47547 */ /* 0x008fea000b800000 */
[----:B------:R-:W2:Y:S01]  /*0700*/  LDL R7, [R1+0x700] ;  /* 0x0007000001077983 */ /* 0x000ea20000100800 */
[----:B-----5:R-:W-:Y:S01]  /*0710*/  IABS R21, R3 ;  /* 0x0000000300157213 */ /* 0x020fe20000000000 */
[----:B------:R-:W-:Y:S01]  /*0720*/  IMAD.MOV.U32 R11, RZ, RZ, R0 ;  /* 0x000000ffff0b7224 */ /* 0x000fe200078e0000 */
[----:B------:R-:W-:Y:S01]  /*0730*/  IABS R10, R2 ;  /* 0x00000002000a7213 */ /* 0x000fe20000000000 */
[----:B------:R1:W-:Y:S01]  /*0740*/  STL [R1+0x730], R29 ;  /* 0x0007301d01007387 */ /* 0x0003e20000100800 */
[----:B0-----:R-:W0:Y:S01]  /*0750*/  I2F.RP R0, R21 ;  /* 0x0000001500007306 */ /* 0x001e220000209400 */
[----:B------:R-:W-:Y:S01]  /*0760*/  IMAD.MOV.U32 R14, RZ, RZ, R11 ;  /* 0x000000ffff0e7224 */ /* 0x000fe200078e000b */
[----:B------:R-:W3:Y:S01]  /*0770*/  LDCU UR9, c[0x0][0x3b0] ;  /* 0x00007600ff0977ac */ /* 0x000ee20008000800 */
[----:B------:R-:W4:Y:S05]  /*0780*/  LDCU UR8, c[0x0][0x3ac] ;  /* 0x00007580ff0877ac */ /* 0x000f2a0008000800 */
[----:B------:R-:W3:Y:S01]  /*0790*/  I2F.RP R6, R10 ;  /* 0x0000000a00067306 */ /* 0x000ee20000209400 */
[----:B-1----:R-:W4:Y:S01]  /*07a0*/  LDL R29, [R1+0x704] ;  /* 0x00070400011d7983 */ /* 0x002f220000100800 */
[----:B------:R-:W1:Y:S01]  /*07b0*/  LDCU UR12, c[0x0][0x3a4] ;  /* 0x00007480ff0c77ac */ /* 0x000e620008000800 */
[----:B------:R-:W1:Y:S05]  /*07c0*/  LDCU UR13, c[0x0][0x3a0] ;  /* 0x00007400ff0d77ac */ /* 0x000e6a0008000800 */
[----:B0-----:R-:W0:Y:S01]  /*07d0*/  MUFU.RCP R0, R0 ;  /* 0x0000000000007308 */ /* 0x001e220000001000 */
[----:B------:R-:W-:Y:S01]  /*07e0*/  USHF.R.S32.HI UR7, URZ, 0x1f, UR6 ;  /* 0x0000001fff077899 */ /* 0x000fe20008011406 */
[----:B------:R-:W1:Y:S06]  /*07f0*/  LDCU.64 UR4, c[0x0][0x380] ;  /* 0x00007000ff0477ac */ /* 0x000e6c0008000a00 */
[----:B---3--:R-:W3:Y:S01]  /*0800*/  MUFU.RCP R6, R6 ;  /* 0x0000000600067308 */ /* 0x008ee20000001000 */
[----:B------:R-:W1:Y:S01]  /*0810*/  LDCU UR14, c[0x0][0x3a8] ;  /* 0x00007500ff0e77ac */ /* 0x000e620008000800 */
[----:B0-----:R-:W-:-:S06]  /*0820*/  VIADD R4, R0, 0xffffffe ;  /* 0x0ffffffe00047836 */ /* 0x001fcc0000000000 */
[----:B------:R0:W1:Y:S01]  /*0830*/  F2I.FTZ.U32.TRUNC.NTZ R5, R4 ;  /* 0x0000000400057305 */ /* 0x000062000021f000 */
[----:B---3--:R-:W-:-:S07]  /*0840*/  VIADD R26, R6, 0xffffffe ;  /* 0x0ffffffe061a7836 */ /* 0x008fce0000000000 */
[----:B------:R-:W3:Y:S01]  /*0850*/  F2I.FTZ.U32.TRUNC.NTZ R27, R26 ;  /* 0x0000001a001b7305 */ /* 0x000ee2000021f000 */
[----:B0-----:R-:W-:Y:S02]  /*0860*/  IMAD.MOV.U32 R4, RZ, RZ, RZ ;  /* 0x000000ffff047224 */ /* 0x001fe400078e00ff */
[----:B-1----:R-:W-:-:S04]  /*0870*/  IMAD.MOV R12, RZ, RZ, -R5 ;  /* 0x000000ffff0c7224 */ /* 0x002fc800078e0a05 */
[----:B------:R-:W-:-:S04]  /*0880*/  IMAD R9, R12, R21, RZ ;  /* 0x000000150c097224 */ /* 0x000fc800078e02ff */
[----:B------:R-:W-:Y:S01]  /*0890*/  IMAD.HI.U32 R0, R5, R9, R4 ;  /* 0x0000000905007227 */ /* 0x000fe200078e0004 */
[----:B--2---:R-:W-:Y:S02]  /*08a0*/  LEA.HI R7, R28, R7, RZ, 0x1b ;  /* 0x000000071c077211 */ /* 0x004fe400078fd8ff */
[----:B------:R-:W2:Y:S03]  /*08b0*/  LDL R28, [R1+0x6fc] ;  /* 0x0006fc00011c7983 */ /* 0x000ea60000100800 */
[----:B------:R-:W-:-:S05]  /*08c0*/  VIADD R24, R7, 0xc ;  /* 0x0000000c07187836 */ /* 0x000fca0000000000 */
[----:B------:R-:W-:Y:S01]  /*08d0*/  IABS R6, R24 ;  /* 0x0000001800067213 */ /* 0x000fe20000000000 */
[----:B------:R-:W-:-:S04]  /*08e0*/  VIADD R22, R7, 0xa ;  /* 0x0000000a07167836 */ /* 0x000fc80000000000 */
[----:B------:R-:W-:Y:S01]  /*08f0*/  IMAD.MOV.U32 R9, RZ, RZ, R6 ;  /* 0x000000ffff097224 */ /* 0x000fe200078e0006 */
[----:B------:R-:W-:-:S03]  /*0900*/  IABS R16, R22 ;  /* 0x0000001600107213 */ /* 0x000fc60000000000 */
[----:B------:R-:W-:-:S04]  /*0910*/  IMAD.HI.U32 R5, R0, R9, RZ ;  /* 0x0000000900057227 */ /* 0x000fc800078e00ff */
[----:B------:R-:W-:Y:S02]  /*0920*/  IMAD.MOV R6, RZ, RZ, -R5 ;  /* 0x000000ffff067224 */ /* 0x000fe400078e0a05 */
[----:B------:R-:W-:Y:S02]  /*0930*/  VIADD R18, R7, 0x4 ;  /* 0x0000000407127836 */ /* 0x000fe40000000000 */
[----:B------:R-:W-:-:S03]  /*0940*/  IMAD.HI.U32 R5, R0, R16, RZ ;  /* 0x0000001000057227 */ /* 0x000fc600078e00ff */
[----:B------:R-:W-:Y:S01]  /*0950*/  IABS R12, R18 ;  /* 0x00000012000c7213 */ /* 0x000fe20000000000 */
[----:B------:R-:W-:-:S04]  /*0960*/  IMAD.MOV R5, RZ, RZ, -R5 ;  /* 0x000000ffff057224 */ /* 0x000fc800078e0a05 */
[----:B------:R-:W-:Y:S02]  /*0970*/  IMAD R16, R21, R5, R16 ;  /* 0x0000000515107224 */ /* 0x000fe400078e0210 */
[----:B------:R-:W-:-:S04]  /*0980*/  IMAD.HI.U32 R5, R0, R12, RZ ;  /* 0x0000000c00057227 */ /* 0x000fc800078e00ff */
[----:B------:R-:W-:-:S04]  /*0990*/  IMAD.MOV R5, RZ, RZ, -R5 ;  /* 0x000000ffff057224 */ /* 0x000fc800078e0a05 */
[----:B------:R-:W-:Y:S02]  /*09a0*/  IMAD R12, R21, R5, R12 ;  /* 0x00000005150c7224 */ /* 0x000fe400078e020c */
[----:B------:R-:W4:Y:S01]  /*09b0*/  LDL R5, [R1+0x70c] ;  /* 0x00070c0001057983 */ /* 0x000f220000100800 */
[----:B------:R-:W-:-:S05]  /*09c0*/  VIADD R8, R7, 0xe ;  /* 0x0000000e07087836 */ /* 0x000fca0000000000 */
[----:B------:R-:W-:Y:S01]  /*09d0*/  IABS R23, R8 ;  /* 0x0000000800177213 */ /* 0x000fe20000000000 */
[----:B---3--:R-:W-:Y:S02]  /*09e0*/  IMAD.MOV R11, RZ, RZ, -R27 ;  /* 0x000000ffff0b7224 */ /* 0x008fe400078e0a1b */
[----:B------:R-:W-:Y:S02]  /*09f0*/  VIADD R20, R7, 0x8 ;  /* 0x0000000807147836 */ /* 0x000fe40000000000 */
[----:B------:R-:W-:-:S03]  /*0a00*/  IMAD.HI.U32 R4, R0, R23, RZ ;  /* 0x0000001700047227 */ /* 0x000fc600078e00ff */
[----:B------:R-:W-:Y:S01]  /*0a10*/  IABS R15, R20 ;  /* 0x00000014000f7213 */ /* 0x000fe20000000000 */
[----:B------:R-:W-:Y:S02]  /*0a20*/  IMAD R11, R11, R10, RZ ;  /* 0x0000000a0b0b7224 */ /* 0x000fe400078e02ff */
[----:B------:R-:W-:Y:S02]  /*0a30*/  IMAD.MOV.U32 R26, RZ, RZ, RZ ;  /* 0x000000ffff1a7224 */ /* 0x000fe400078e00ff */
[----:B------:R-:W-:Y:S02]  /*0a40*/  VIADD R19, R7, 0x6 ;  /* 0x0000000607137836 */ /* 0x000fe40000000000 */
[----:B------:R-:W-:Y:S02]  /*0a50*/  IMAD.MOV R4, RZ, RZ, -R4 ;  /* 0x000000ffff047224 */ /* 0x000fe400078e0a04 */
[----:B------:R-:W-:Y:S01]  /*0a60*/  IMAD.HI.U32 R26, R27, R11, R26 ;  /* 0x0000000b1b1a7227 */ /* 0x000fe200078e001a */
[----:B------:R-:W-:-:S03]  /*0a70*/  IABS R11, R19 ;  /* 0x00000013000b7213 */ /* 0x000fc60000000000 */
[----:B------:R-:W-:Y:S02]  /*0a80*/  IMAD R23, R21, R4, R23 ;  /* 0x0000000415177224 */ /* 0x000fe400078e0217 */
[----:B------:R-:W-:Y:S02]  /*0a90*/  VIADD R17, R7, 0x2 ;  /* 0x0000000207117836 */ /* 0x000fe40000000000 */
[----:B------:R-:W-:-:S03]  /*0aa0*/  IMAD.HI.U32 R4, R0, R15, RZ ;  /* 0x0000000f00047227 */ /* 0x000fc600078e00ff */
[----:B------:R-:W-:Y:S01]  /*0ab0*/  IABS R13, R17 ;  /* 0x00000011000d7213 */ /* 0x000fe20000000000 */
[----:B------:R-:W-:Y:S02]  /*0ac0*/  IMAD.MOV R4, RZ, RZ, -R4 ;  /* 0x000000ffff047224 */ /* 0x000fe400078e0a04 */
[----:B------:R-:W-:-:S04]  /*0ad0*/  IMAD.HI.U32 R25, R0, R11, RZ ;  /* 0x0000000b00197227 */ /* 0x000fc800078e00ff */
[C---:B------:R-:W-:Y:S01]  /*0ae0*/  IMAD R9, R21.reuse, R6, R9 ;  /* 0x0000000615097224 */ /* 0x040fe200078e0209 */
[----:B------:R-:W-:Y:S01]  /*0af0*/  IABS R6, R14 ;  /* 0x0000000e00067213 */ /* 0x000fe20000000000 */
[----:B------:R-:W-:Y:S01]  /*0b00*/  IMAD R15, R21, R4, R15 ;  /* 0x00000004150f7224 */ /* 0x000fe200078e020f */
[----:B------:R-:W-:Y:S01]  /*0b10*/  IABS R14, R7 ;  /* 0x00000007000e7213 */ /* 0x000fe20000000000 */
[----:B------:R-:W-:Y:S02]  /*0b20*/  IMAD.MOV R25, RZ, RZ, -R25 ;  /* 0x000000ffff197224 */ /* 0x000fe400078e0a19 */
[----:B------:R-:W-:-:S04]  /*0b30*/  IMAD.HI.U32 R4, R0, R13, RZ ;  /* 0x0000000d00047227 */ /* 0x000fc800078e00ff */
[----:B------:R-:W-:Y:S02]  /*0b40*/  IMAD R11, R21, R25, R11 ;  /* 0x00000019150b7224 */ /* 0x000fe400078e020b */
[----:B------:R-:W-:Y:S02]  /*0b50*/  IMAD.MOV R4, RZ, RZ, -R4 ;  /* 0x000000ffff047224 */ /* 0x000fe400078e0a04 */
[----:B------:R-:W-:-:S04]  /*0b60*/  IMAD.HI.U32 R27, R0, R14, RZ ;  /* 0x0000000e001b7227 */ /* 0x000fc800078e00ff */
[----:B------:R-:W-:-:S04]  /*0b70*/  IMAD.HI.U32 R25, R26, R6, RZ ;  /* 0x000000061a197227 */ /* 0x000fc800078e00ff */
[C---:B------:R-:W-:Y:S02]  /*0b80*/  IMAD R13, R21.reuse, R4, R13 ;  /* 0x00000004150d7224 */ /* 0x040fe400078e020d */
[----:B------:R-:W-:Y:S02]  /*0b90*/  IMAD.MOV R27, RZ, RZ, -R27 ;  /* 0x000000ffff1b7224 */ /* 0x000fe400078e0a1b */
[----:B------:R-:W-:Y:S02]  /*0ba0*/  IMAD.MOV R25, RZ, RZ, -R25 ;  /* 0x000000ffff197224 */ /* 0x000fe400078e0a19 */
[C---:B------:R-:W-:Y:S02]  /*0bb0*/  IMAD R14, R21.reuse, R27, R14 ;  /* 0x0000001b150e7224 */ /* 0x040fe400078e020e */
[----:B------:R-:W-:Y:S01]  /*0bc0*/  IMAD R6, R10, R25, R6 ;  /* 0x000000190a067224 */ /* 0x000fe200078e0206 */
[C---:B------:R-:W-:Y:S02]  /*0bd0*/  ISETP.GT.U32.AND P0, PT, R21.reuse, R23, PT ;  /* 0x000000171500720c */ /* 0x040fe40003f04070 */
[----:B------:R-:W-:-:S11]  /*0be0*/  ISETP.GT.U32.AND P1, PT, R21, R9, PT ;  /* 0x000000091500720c */ /* 0x000fd60003f24070 */
[----:B------:R-:W-:-:S05]  /*0bf0*/  @!P0 IMAD.IADD R23, R23, 0x1, -R21 ;  /* 0x0000000117178824 */ /* 0x000fca00078e0a15 */
[C---:B------:R-:W-:Y:S02]  /*0c00*/  ISETP.GT.U32.AND P3, PT, R21.reuse, R23, PT ;  /* 0x000000171500720c */ /* 0x040fe40003f64070 */
[C---:B------:R-:W-:Y:S02]  /*0c10*/  ISETP.GT.U32.AND P5, PT, R21.reuse, R16, PT ;  /* 0x000000101500720c */ /* 0x040fe40003fa4070 */
[----:B------:R-:W-:Y:S01]  /*0c20*/  ISETP.GT.U32.AND P0, PT, R21, R11, PT ;  /* 0x0000000b1500720c */ /* 0x000fe20003f04070 */
[----:B------:R-:W-:-:S08]  /*0c30*/  @!P1 IMAD.IADD R9, R9, 0x1, -R21 ;  /* 0x0000000109099824 */ /* 0x000fd000078e0a15 */
[--C-:B------:R-:W-:Y:S01]  /*0c40*/  @!P3 IMAD.IADD R23, R23, 0x1, -R21.reuse ;  /* 0x000000011717b824 */ /* 0x100fe200078e0a15 */
[C---:B------:R-:W-:Y:S02]  /*0c50*/  ISETP.GT.U32.AND P3, PT, R21.reuse, R14, PT ;  /* 0x0000000e1500720c */ /* 0x040fe40003f64070 */
[----:B------:R-:W-:Y:S01]  /*0c60*/  ISETP.GT.U32.AND P4, PT, R21, R9, PT ;  /* 0x000000091500720c */ /* 0x000fe20003f84070 */
[--C-:B------:R-:W-:Y:S02]  /*0c70*/  @!P5 IMAD.IADD R16, R16, 0x1, -R21.reuse ;  /* 0x000000011010d824 */ /* 0x100fe400078e0a15 */
[----:B------:R-:W-:Y:S01]  /*0c80*/  @!P0 IMAD.IADD R11, R11, 0x1, -R21 ;  /* 0x000000010b0b8824 */ /* 0x000fe200078e0a15 */
[----:B------:R-:W-:-:S07]  /*0c90*/  ISETP.GT.U32.AND P1, PT, R21, R12, PT ;  /* 0x0000000c1500720c */ /* 0x000fce0003f24070 */
[--C-:B------:R-:W-:Y:S01]  /*0ca0*/  @!P3 IMAD.IADD R14, R14, 0x1, -R21.reuse ;  /* 0x000000010e0eb824 */ /* 0x100fe200078e0a15 */
[----:B------:R-:W-:Y:S01]  /*0cb0*/  ISETP.GT.U32.AND P3, PT, R21, R11, PT ;  /* 0x0000000b1500720c */ /* 0x000fe20003f64070 */
[----:B------:R-:W-:Y:S01]  /*0cc0*/  @!P4 IMAD.IADD R9, R9, 0x1, -R21 ;  /* 0x000000010909c824 */ /* 0x000fe200078e0a15 */
[----:B------:R-:W-:-:S03]  /*0cd0*/  ISETP.GT.U32.AND P4, PT, R10, R6, PT ;  /* 0x000000060a00720c */ /* 0x000fc60003f84070 */
[----:B------:R-:W-:-:S08]  /*0ce0*/  @!P1 IMAD.IADD R12, R12, 0x1, -R21 ;  /* 0x000000010c0c9824 */ /* 0x000fd000078e0a15 */
[----:B------:R-:W-:Y:S02]  /*0cf0*/  @!P3 IMAD.IADD R11, R11, 0x1, -R21 ;  /* 0x000000010b0bb824 */ /* 0x000fe400078e0a15 */
[----:B------:R-:W-:Y:S01]  /*0d00*/  @!P4 IMAD.IADD R6, R6, 0x1, -R10 ;  /* 0x000000010606c824 */ /* 0x000fe200078e0a0a */
[----:B------:R-:W-:Y:S02]  /*0d10*/  ISETP.GT.U32.AND P4, PT, R21, R12, PT ;  /* 0x0000000c1500720c */ /* 0x000fe40003f84070 */
[----:B--2---:R-:W-:Y:S02]  /*0d20*/  IABS R4, R28 ;  /* 0x0000001c00047213 */ /* 0x004fe40000000000 */
[----:B----4-:R-:W-:Y:S02]  /*0d30*/  IABS R0, R5 ;  /* 0x0000000500007213 */ /* 0x010fe40000000000 */
[----:B------:R-:W-:-:S03]  /*0d40*/  IABS R5, R29 ;  /* 0x0000001d00057213 */ /* 0x000fc60000000000 */
[----:B------:R-:W-:-:S04]  /*0d50*/  IMAD.HI.U32 R27, R26, R0, RZ ;  /* 0x000000001a1b7227 */ /* 0x000fc800078e00ff */
[----:B------:R-:W-:-:S04]  /*0d60*/  IMAD.HI.U32 R25, R26, R5, RZ ;  /* 0x000000051a197227 */ /* 0x000fc800078e00ff */
[----:B------:R-:W-:-:S04]  /*0d70*/  IMAD.HI.U32 R26, R26, R4, RZ ;  /* 0x000000041a1a7227 */ /* 0x000fc800078e00ff */
[----:B------:R-:W-:Y:S02]  /*0d80*/  IMAD.MOV R26, RZ, RZ, -R26 ;  /* 0x000000ffff1a7224 */ /* 0x000fe400078e0a1a */
[----:B------:R-:W-:Y:S02]  /*0d90*/  IMAD.MOV R27, RZ, RZ, -R27 ;  /* 0x000000ffff1b7224 */ /* 0x000fe400078e0a1b */
[C---:B------:R-:W-:Y:S02]  /*0da0*/  IMAD R26, R10.reuse, R26, R4 ;  /* 0x0000001a0a1a7224 */ /* 0x040fe400078e0204 */
[----:B------:R-:W2:Y:S01]  /*0db0*/  LDL R4, [R1+0x708] ;  /* 0x0007080001047983 */ /* 0x000ea20000100800 */
[----:B------:R-:W-:-:S03]  /*0dc0*/  IMAD R0, R10, R27, R0 ;  /* 0x0000001b0a007224 */ /* 0x000fc600078e0200 */
[----:B------:R-:W3:Y:S02]  /*0dd0*/  LDL R27, [R1+0x70c] ;  /* 0x00070c00011b7983 */ /* 0x000ee40000100800 */
[----:B------:R-:W-:-:S13]  /*0de0*/  ISETP.GT.U32.AND P5, PT, R10, R0, PT ;  /* 0x000000000a00720c */ /* 0x000fda0003fa4070 */
[----:B------:R-:W-:-:S05]  /*0df0*/  @!P5 IMAD.IADD R0, R0, 0x1, -R10 ;  /* 0x000000010000d824 */ /* 0x000fca00078e0a0a */
[----:B------:R-:W-:Y:S02]  /*0e00*/  ISETP.GT.U32.AND P3, PT, R10, R0, PT ;  /* 0x000000000a00720c */ /* 0x000fe40003f64070 */
[----:B------:R-:W-:Y:S01]  /*0e10*/  ISETP.GE.AND P5, PT, R8, RZ, PT ;  /* 0x000000ff0800720c */ /* 0x000fe20003fa6270 */
[----:B------:R-:W-:-:S10]  /*0e20*/  @!P4 IMAD.IADD R12, R12, 0x1, -R21 ;  /* 0x000000010c0cc824 */ /* 0x000fd400078e0a15 */
[----:B------:R-:W-:Y:S01]  /*0e30*/  @!P3 IMAD.IADD R0, R0, 0x1, -R10 ;  /* 0x000000010000b824 */ /* 0x000fe200078e0a0a */
[----:B------:R-:W-:Y:S01]  /*0e40*/  ISETP.GE.AND P3, PT, R18, RZ, PT ;  /* 0x000000ff1200720c */ /* 0x000fe20003f66270 */
[----:B------:R-:W-:Y:S01]  /*0e50*/  @!P5 IMAD.MOV R23, RZ, RZ, -R23 ;  /* 0x000000ffff17d224 */ /* 0x000fe200078e0a17 */
[----:B------:R-:W-:Y:S01]  /*0e60*/  ISETP.GE.AND P5, PT, R7, RZ, PT ;  /* 0x000000ff0700720c */ /* 0x000fe20003fa6270 */
[----:B------:R-:W-:-:S10]  /*0e70*/  IMAD.MOV.U32 R7, RZ, RZ, R12 ;  /* 0x000000ffff077224 */ /* 0x000fd400078e000c */
[----:B------:R-:W-:Y:S01]  /*0e80*/  @!P3 IMAD.MOV R7, RZ, RZ, -R7 ;  /* 0x000000ffff07b224 */ /* 0x000fe200078e0a07 */
[----:B------:R-:W-:Y:S02]  /*0e90*/  ISETP.GE.AND P3, PT, R29, RZ, PT ;  /* 0x000000ff1d00720c */ /* 0x000fe40003f66270 */
[----:B------:R-:W4:Y:S01]  /*0ea0*/  LDL.LU R29, [R1+0x730] ;  /* 0x00073000011d7983 */ /* 0x000f220000300800 */
[C---:B------:R-:W-:Y:S02]  /*0eb0*/  ISETP.GT.U32.AND P6, PT, R21.reuse, R15, PT ;  /* 0x0000000f1500720c */ /* 0x040fe40003fc4070 */
[----:B------:R-:W-:Y:S02]  /*0ec0*/  ISETP.GT.U32.AND P2, PT, R21, R13, PT ;  /* 0x0000000d1500720c */ /* 0x000fe40003f44070 */
[----:B------:R-:W-:Y:S01]  /*0ed0*/  ISETP.GT.U32.AND P0, PT, R10, R26, PT ;  /* 0x0000001a0a00720c */ /* 0x000fe20003f04070 */
[----:B------:R-:W-:-:S08]  /*0ee0*/  IMAD.MOV R25, RZ, RZ, -R25 ;  /* 0x000000ffff197224 */ /* 0x000fd000078e0a19 */
[--C-:B------:R-:W-:Y:S02]  /*0ef0*/  @!P6 IMAD.IADD R15, R15, 0x1, -R21.reuse ;  /* 0x000000010f0fe824 */ /* 0x100fe400078e0a15 */
[----:B------:R-:W-:-:S03]  /*0f00*/  @!P2 IMAD.IADD R13, R13, 0x1, -R21 ;  /* 0x000000010d0da824 */ /* 0x000fc600078e0a15 */
[C---:B------:R-:W-:Y:S02]  /*0f10*/  ISETP.GT.U32.AND P2, PT, R21.reuse, R15, PT ;  /* 0x0000000f1500720c */ /* 0x040fe40003f44070 */
[C---:B------:R-:W-:Y:S01]  /*0f20*/  ISETP.GT.U32.AND P1, PT, R21.reuse, R16, PT ;  /* 0x000000101500720c */ /* 0x040fe20003f24070 */
[----:B------:R-:W-:Y:S02]  /*0f30*/  IMAD R25, R10, R25, R5 ;  /* 0x000000190a197224 */ /* 0x000fe400078e0205 */
[----:B------:R-:W-:Y:S01]  /*0f40*/  @!P0 IMAD.IADD R26, R26, 0x1, -R10 ;  /* 0x000000011a1a8824 */ /* 0x000fe200078e0a0a */
[----:B------:R-:W-:Y:S02]  /*0f50*/  ISETP.GT.U32.AND P0, PT, R21, R13, PT ;  /* 0x0000000d1500720c */ /* 0x000fe40003f04070 */
[----:B------:R-:W-:-:S05]  /*0f60*/  ISETP.GT.U32.AND P6, PT, R10, R25, PT ;  /* 0x000000190a00720c */ /* 0x000fca0003fc4070 */
[--C-:B------:R-:W-:Y:S01]  /*0f70*/  @!P2 IMAD.IADD R15, R15, 0x1, -R21.reuse ;  /* 0x000000010f0fa824 */ /* 0x100fe200078e0a15 */
[----:B------:R-:W-:Y:S01]  /*0f80*/  ISETP.GT.U32.AND P2, PT, R10, R6, PT ;  /* 0x000000060a00720c */ /* 0x000fe20003f44070 */
[----:B------:R-:W-:Y:S01]  /*0f90*/  @!P1 IMAD.IADD R16, R16, 0x1, -R21 ;  /* 0x0000000110109824 */ /* 0x000fe200078e0a15 */
[----:B------:R-:W-:-:S03]  /*0fa0*/  ISETP.GT.U32.AND P1, PT, R21, R14, PT ;  /* 0x0000000e1500720c */ /* 0x000fc60003f24070 */
[----:B------:R-:W-:Y:S02]  /*0fb0*/  @!P0 IMAD.IADD R13, R13, 0x1, -R21 ;  /* 0x000000010d0d8824 */ /* 0x000fe400078e0a15 */
[----:B------:R-:W-:Y:S01]  /*0fc0*/  @!P6 IMAD.IADD R25, R25, 0x1, -R10 ;  /* 0x000000011919e824 */ /* 0x000fe200078e0a0a */
[----:B------:R-:W-:Y:S02]  /*0fd0*/  ISETP.GE.AND P0, PT, R22, RZ, PT ;  /* 0x000000ff1600720c */ /* 0x000fe40003f06270 */
[----:B------:R-:W-:-:S03]  /*0fe0*/  ISETP.GE.AND P6, PT, R24, RZ, PT ;  /* 0x000000ff1800720c */ /* 0x000fc60003fc6270 */
[----:B------:R-:W-:Y:S01]  /*0ff0*/  @!P2 IMAD.IADD R6, R6, 0x1, -R10 ;  /* 0x000000010606a824 */ /* 0x000fe200078e0a0a */
[----:B------:R-:W-:Y:S02]  /*1000*/  ISETP.GE.AND P2, PT, R19, RZ, PT ;  /* 0x000000ff1300720c */ /* 0x000fe40003f46270 */
[----:B------:R-:W-:Y:S01]  /*1010*/  ISETP.GT.U32.AND P4, PT, R10, R25, PT ;  /* 0x000000190a00720c */ /* 0x000fe20003f84070 */
[----:B------:R-:W-:Y:S01]  /*1020*/  @!P1 IMAD.IADD R14, R14, 0x1, -R21 ;  /* 0x000000010e0e9824 */ /* 0x000fe200078e0a15 */
[----:B------:R-:W-:Y:S01]  /*1030*/  ISETP.GE.AND P1, PT, R20, RZ, PT ;  /* 0x000000ff1400720c */ /* 0x000fe20003f26270 */
[----:B------:R-:W-:Y:S01]  /*1040*/  IMAD.MOV.U32 R5, RZ, RZ, R11 ;  /* 0x000000ffff057224 */ /* 0x000fe200078e000b */
[----:B------:R-:W-:Y:S01]  /*1050*/  LOP3.LUT R8, RZ, R3, RZ, 0x33, !PT ;  /* 0x00000003ff087212 */ /* 0x000fe200078e33ff */
[----:B------:R-:W-:Y:S01]  /*1060*/  @!P0 IMAD.MOV R16, RZ, RZ, -R16 ;  /* 0x000000ffff108224 */ /* 0x000fe200078e0a10 */
[----:B------:R-:W-:Y:S01]  /*1070*/  ISETP.NE.AND P0, PT, R3, RZ, PT ;  /* 0x000000ff0300720c */ /* 0x000fe20003f05270 */
[----:B------:R-:W-:-:S02]  /*1080*/  @!P6 IMAD.MOV R9, RZ, RZ, -R9 ;  /* 0x000000ffff09e224 */ /* 0x000fc400078e0a09 */
[----:B------:R-:W-:Y:S02]  /*1090*/  IMAD.MOV.U32 R3, RZ, RZ, R15 ;  /* 0x000000ffff037224 */ /* 0x000fe400078e000f */
[----:B------:R-:W-:Y:S02]  /*10a0*/  @!P2 IMAD.MOV R5, RZ, RZ, -R5 ;  /* 0x000000ffff05a224 */ /* 0x000fe400078e0a05 */
[----:B------:R-:W-:Y:S01]  /*10b0*/  @!P4 IMAD.IADD R25, R25, 0x1, -R10 ;  /* 0x000000011919c824 */ /* 0x000fe200078e0a0a */
[----:B------:R-:W-:Y:S01]  /*10c0*/  ISETP.GE.AND P4, PT, R17, RZ, PT ;  /* 0x000000ff1100720c */ /* 0x000fe20003f86270 */
[----:B------:R-:W-:Y:S01]  /*10d0*/  @!P1 IMAD.MOV R3, RZ, RZ, -R3 ;  /* 0x000000ffff039224 */ /* 0x000fe200078e0a03 */
[C---:B------:R-:W-:Y:S02]  /*10e0*/  SEL R15, R8.reuse, R9, !P0 ;  /* 0x00000009080f7207 */ /* 0x040fe40004000000 */
[----:B------:R-:W-:Y:S02]  /*10f0*/  SEL R9, R8, R5, !P0 ;  /* 0x0000000508097207 */ /* 0x000fe40004000000 */
[----:B------:R-:W-:Y:S01]  /*1100*/  ISETP.GT.U32.AND P6, PT, R10, R26, PT ;  /* 0x0000001a0a00720c */ /* 0x000fe20003fc4070 */
[----:B------:R-:W-:Y:S01]  /*1110*/  IMAD.MOV.U32 R17, RZ, RZ, R14 ;  /* 0x000000ffff117224 */ /* 0x000fe200078e000e */
[----:B------:R-:W-:-:S03]  /*1120*/  SEL R12, R8, R23, !P0 ;  /* 0x00000017080c7207 */ /* 0x000fc60004000000 */
[----:B------:R-:W-:Y:S02]  /*1130*/  @!P5 IMAD.MOV R17, RZ, RZ, -R17 ;  /* 0x000000ffff11d224 */ /* 0x000fe400078e0a11 */
[----:B------:R-:W-:Y:S01]  /*1140*/  @!P4 IMAD.MOV R13, RZ, RZ, -R13 ;  /* 0x000000ffff0dc224 */ /* 0x000fe200078e0a0d */
[----:B------:R-:W-:Y:S02]  /*1150*/  ISETP.GE.AND P4, PT, R28, RZ, PT ;  /* 0x000000ff1c00720c */ /* 0x000fe40003f86270 */
[C---:B------:R-:W-:Y:S02]  /*1160*/  SEL R11, R8.reuse, R16, !P0 ;  /* 0x00000010080b7207 */ /* 0x040fe40004000000 */
[----:B------:R-:W-:Y:S01]  /*1170*/  SEL R14, R8, R7, !P0 ;  /* 0x00000007080e7207 */ /* 0x000fe20004000000 */
[----:B------:R-:W-:Y:S01]  /*1180*/  @!P6 IMAD.IADD R26, R26, 0x1, -R10 ;  /* 0x000000011a1ae824 */ /* 0x000fe200078e0a0a */
[C---:B------:R-:W-:Y:S02]  /*1190*/  SEL R10, R8.reuse, R3, !P0 ;  /* 0x00000003080a7207 */ /* 0x040fe40004000000 */
[----:B------:R-:W-:-:S02]  /*11a0*/  SEL R13, R8, R13, !P0 ;  /* 0x0000000d080d7207 */ /* 0x000fc40004000000 */
[----:B------:R-:W-:Y:S02]  /*11b0*/  SEL R8, R8, R17, !P0 ;  /* 0x0000001108087207 */ /* 0x000fe40004000000 */
[----:B------:R-:W-:Y:S02]  /*11c0*/  ISETP.NE.AND P0, PT, R2, RZ, PT ;  /* 0x000000ff0200720c */ /* 0x000fe40003f05270 */
[----:B------:R-:W-:Y:S01]  /*11d0*/  LOP3.LUT R17, RZ, R2, RZ, 0x33, !PT ;  /* 0x00000002ff117212 */ /* 0x000fe200078e33ff */
[----:B------:R-:W-:Y:S02]  /*11e0*/  IMAD R12, R12, UR9, RZ ;  /* 0x000000090c0c7c24 */ /* 0x000fe4000f8e02ff */
[----:B------:R-:W-:Y:S02]  /*11f0*/  IMAD R15, R15, UR9, RZ ;  /* 0x000000090f0f7c24 */ /* 0x000fe4000f8e02ff */
[----:B------:R-:W-:Y:S02]  /*1200*/  @!P3 IMAD.MOV R25, RZ, RZ, -R25 ;  /* 0x000000ffff19b224 */ /* 0x000fe400078e0a19 */
[----:B------:R-:W-:-:S02]  /*1210*/  @!P4 IMAD.MOV R26, RZ, RZ, -R26 ;  /* 0x000000ffff1ac224 */ /* 0x000fc400078e0a1a */
[----:B------:R-:W-:Y:S02]  /*1220*/  IMAD R11, R11, UR9, RZ ;  /* 0x000000090b0b7c24 */ /* 0x000fe4000f8e02ff */
[----:B------:R-:W-:Y:S02]  /*1230*/  IMAD R10, R10, UR9, RZ ;  /* 0x000000090a0a7c24 */ /* 0x000fe4000f8e02ff */
[----:B------:R-:W-:Y:S01]  /*1240*/  IMAD R9, R9, UR9, RZ ;  /* 0x0000000909097c24 */ /* 0x000fe2000f8e02ff */
[C---:B------:R-:W-:Y:S02]  /*1250*/  SEL R3, R17.reuse, R25, !P0 ;  /* 0x0000001911037207 */ /* 0x040fe40004000000 */
[----:B------:R-:W-:Y:S01]  /*1260*/  SEL R2, R17, R26, !P0 ;  /* 0x0000001a11027207 */ /* 0x000fe20004000000 */
[----:B------:R-:W-:Y:S02]  /*1270*/  IMAD R13, R13, UR9, RZ ;  /* 0x000000090d0d7c24 */ /* 0x000fe4000f8e02ff */
[----:B------:R-:W-:-:S02]  /*1280*/  IMAD R8, R8, UR9, RZ ;  /* 0x0000000908087c24 */ /* 0x000fc4000f8e02ff */
[----:B------:R-:W-:Y:S02]  /*1290*/  IMAD R2, R2, UR12, RZ ;  /* 0x0000000c02027c24 */ /* 0x000fe4000f8e02ff */
[----:B------:R-:W-:Y:S01]  /*12a0*/  IMAD R3, R3, UR12, RZ ;  /* 0x0000000c03037c24 */ /* 0x000fe2000f8e02ff */
[----:B--2---:R-:W-:Y:S02]  /*12b0*/  ISETP.GE.AND P1, PT, R4, RZ, PT ;  /* 0x000000ff0400720c */ /* 0x004fe40003f26270 */
[----:B------:R-:W0:Y:S01]  /*12c0*/  LDC.64 R4, c[0x0][0x388] ;  /* 0x0000e200ff047b82 */ /* 0x000e220000000a00 */
[----:B---3--:R-:W-:-:S10]  /*12d0*/  ISETP.GE.AND P2, PT, R27, RZ, PT ;  /* 0x000000ff1b00720c */ /* 0x008fd40003f46270 */
[----:B------:R-:W-:-:S03]  /*12e0*/  @!P1 IMAD.MOV R6, RZ, RZ, -R6 ;  /* 0x000000ffff069224 */ /* 0x000fc600078e0a06 */
[----:B------:R-:W-:Y:S02]  /*12f0*/  @!P2 IMAD.MOV R0, RZ, RZ, -R0 ;  /* 0x000000ffff00a224 */ /* 0x000fe400078e0a00 */
[----:B------:R-:W-:-:S03]  /*1300*/  SEL R7, R17, R6, !P0 ;  /* 0x0000000611077207 */ /* 0x000fc60004000000 */
[----:B------:R-:W-:Y:S01]  /*1310*/  SEL R6, R17, R0, !P0 ;  /* 0x0000000011067207 */ /* 0x000fe20004000000 */
[----:B------:R-:W-:Y:S01]  /*1320*/  IMAD R0, R14, UR9, RZ ;  /* 0x000000090e007c24 */ /* 0x000fe2000f8e02ff */
[-C--:B0-----:R-:W-:Y:S02]  /*1330*/  LEA R14, P6, R12, R4.reuse, 0x1 ;  /* 0x000000040c0e7211 */ /* 0x081fe400078c08ff */
[-C--:B------:R-:W-:Y:S02]  /*1340*/  LEA R16, P5, R15, R4.reuse, 0x1 ;  /* 0x000000040f107211 */ /* 0x080fe400078a08ff */
[-C--:B------:R-:W-:Y:S01]  /*1350*/  LEA R17, P4, R11, R4.reuse, 0x1 ;  /* 0x000000040b117211 */ /* 0x080fe200078808ff */
[----:B------:R0:W-:Y:S04]  /*1360*/  STL [R1+0x6f8], R14 ;  /* 0x0006f80e01007387 */ /* 0x0001e80000100800 */
[----:B------:R1:W-:Y:S01]  /*1370*/  STL [R1+0x6f0], R16 ;  /* 0x0006f01001007387 */ /* 0x0003e20000100800 */
[----:B0-----:R-:W-:-:S03]  /*1380*/  LEA R14, P3, R10, R4, 0x1 ;  /* 0x000000040a0e7211 */ /* 0x001fc600078608ff */
[----:B------:R0:W-:Y:S01]  /*1390*/  STL [R1+0x6e8], R17 ;  /* 0x0006e81101007387 */ /* 0x0001e20000100800 */
[----:B-1----:R-:W-:-:S03]  /*13a0*/  LEA R16, P2, R9, R4, 0x1 ;  /* 0x0000000409107211 */ /* 0x002fc600078408ff */
[----:B------:R1:W-:Y:S04]  /*13b0*/  STL [R1+0x17c], R14 ;  /* 0x00017c0e01007387 */ /* 0x0003e80000100800 */
[----:B------:R2:W-:Y:S01]  /*13c0*/  STL [R1+0x174], R16 ;  /* 0x0001741001007387 */ /* 0x0005e20000100800 */
[-C--:B0-----:R-:W-:Y:S02]  /*13d0*/  LEA R17, P1, R0, R4.reuse, 0x1 ;  /* 0x0000000400117211 */ /* 0x081fe400078208ff */
[-C--:B-1----:R-:W-:Y:S02]  /*13e0*/  LEA R14, P0, R13, R4.reuse, 0x1 ;  /* 0x000000040d0e7211 */ /* 0x082fe400078008ff */
[----:B--2---:R-:W-:Y:S02]  /*13f0*/  LEA.HI.X.SX32 R16, R12, R5, 0x1, P6 ;  /* 0x000000050c107211 */ /* 0x004fe400030f0eff */
[----:B------:R-:W-:-:S02]  /*1400*/  LEA R12, P6, R8, R4, 0x1 ;  /* 0x00000004080c7211 */ /* 0x000fc400078c08ff */
[-C--:B------:R-:W-:Y:S01]  /*1410*/  LEA.HI.X.SX32 R4, R15, R5.reuse, 0x1, P5 ;  /* 0x000000050f047211 */ /* 0x080fe200028f0eff */
[----:B------:R-:W-:Y:S01]  /*1420*/  STL [R1+0x16c], R17 ;  /* 0x00016c1101007387 */ /* 0x000fe20000100800 */
[-C--:B------:R-:W-:Y:S02]  /*1430*/  LEA.HI.X.SX32 R11, R11, R5.reuse, 0x1, P4 ;  /* 0x000000050b0b7211 */ /* 0x080fe400020f0eff */
[-C--:B------:R-:W-:Y:S01]  /*1440*/  LEA.HI.X.SX32 R10, R10, R5.reuse, 0x1, P3 ;  /* 0x000000050a0a7211 */ /* 0x080fe200018f0eff */
[----:B------:R-:W-:Y:S01]  /*1450*/  STL [R1+0x6f4], R16 ;  /* 0x0006f41001007387 */ /* 0x000fe20000100800 */
[----:B------:R-:W-:-:S03]  /*1460*/  LEA.HI.X.SX32 R13, R13, R5, 0x1, P0 ;  /* 0x000000050d0d7211 */ /* 0x000fc600000f0eff */
[----:B------:R0:W-:Y:S01]  /*1470*/  STL [R1+0x6ec], R4 ;  /* 0x0006ec0401007387 */ /* 0x0001e20000100800 */
[----:B------:R-:W-:-:S03]  /*1480*/  LEA.HI.X.SX32 R0, R0, R5, 0x1, P1 ;  /* 0x0000000500007211 */ /* 0x000fc600008f0eff */
[----:B------:R-:W-:Y:S01]  /*1490*/  STL [R1+0x514], R11 ;  /* 0x0005140b01007387 */ /* 0x000fe20000100800 */
[----:B0-----:R-:W-:-:S03]  /*14a0*/  LEA.HI.X.SX32 R4, R9, R5, 0x1, P2 ;  /* 0x0000000509047211 */ /* 0x001fc600010f0eff */
[----:B------:R-:W-:Y:S04]  /*14b0*/  STL [R1+0x178], R10 ;  /* 0x0001780a01007387 */ /* 0x000fe80000100800 */
[----:B------:R0:W-:Y:S04]  /*14c0*/  STL [R1+0x170], R4 ;  /* 0x0001700401007387 */ /* 0x0001e80000100800 */
[----:B------:R-:W-:Y:S04]  /*14d0*/  STL.64 [R1+0x710], R12 ;  /* 0x0007100c01007387 */ /* 0x000fe80000100a00 */
[----:B------:R4:W-:Y:S01]  /*14e0*/  STL [R1+0x168], R0 ;  /* 0x0001680001007387 */ /* 0x0009e20000100800 */
[----:B0-----:R-:W0:Y:S03]  /*14f0*/  LDC R4, c[0x0][0x3a8] ;  /* 0x0000ea00ff047b82 */ /* 0x001e260000000800 */
[----:B------:R-:W-:Y:S04]  /*1500*/  STL [R1+0x70], RZ ;  /* 0x000070ff01007387 */ /* 0x000fe80000100800 */
        /* <DEDUP_REMOVED lines=11> */
[----:B------:R-:W-:Y:S04]  /*15c0*/  STL [R1], RZ ;  /* 0x000000ff01007387 */ /* 0x000fe80000100800 */
        /* <DEDUP_REMOVED lines=36> */
[----:B------:R-:W-:Y:S01]  /*1810*/  STL [R1+0x1d4], RZ ;  /* 0x0001d4ff01007387 */ /* 0x000fe20000100800 */
[----:B----4-:R-:W-:-:S03]  /*1820*/  LOP3.LUT R0, R29, 0x1f, RZ, 0xc0, !PT ;  /* 0x0000001f1d007812 */ /* 0x010fc600078ec0ff */
[----:B------:R-:W-:Y:S04]  /*1830*/  STL [R1+0x1d8], RZ ;  /* 0x0001d8ff01007387 */ /* 0x000fe80000100800 */
[----:B------:R-:W-:Y:S04]  /*1840*/  STL [R1+0x1dc], RZ ;  /* 0x0001dcff01007387 */ /* 0x000fe80000100800 */
[----:B------:R-:W-:Y:S04]  /*1850*/  STL [R1+0x1b0], RZ ;  /* 0x0001b0ff01007387 */ /* 0x000fe80000100800 */
[----:B------:R-:W-:Y:S04]  /*1860*/  STL [R1+0x1b4], RZ ;  /* 0x0001b4ff01007387 */ /* 0x000fe80000100800 */
[----:B------:R-:W-:Y:S01]  /*1870*/  STL [R1+0x1b8], RZ ;  /* 0x0001b8ff01007387 */ /* 0x000fe20000100800 */
[----:B------:R-:W-:-:S03]  /*1880*/  IMAD R9, R0, UR8, RZ ;  /* 0x0000000800097c24 */ /* 0x000fc6000f8e02ff */
[----:B------:R-:W-:Y:S01]  /*1890*/  STL [R1+0x1bc], RZ ;  /* 0x0001bcff01007387 */ /* 0x000fe20000100800 */
[----:B------:R-:W-:-:S03]  /*18a0*/  LEA.HI.X.SX32 R8, R8, R5, 0x1, P6 ;  /* 0x0000000508087211 */ /* 0x000fc600030f0eff */
[----:B------:R-:W-:Y:S01]  /*18b0*/  STL [R1+0x1c0], RZ ;  /* 0x0001c0ff01007387 */ /* 0x000fe20000100800 */
[----:B0-----:R-:W-:-:S03]  /*18c0*/  IMAD R9, R4, 0x1e, RZ ;  /* 0x0000001e04097824 */ /* 0x001fc600078e02ff */
[----:B------:R-:W-:Y:S01]  /*18d0*/  STL [R1+0x1c4], RZ ;  /* 0x0001c4ff01007387 */ /* 0x000fe20000100800 */
[----:B------:R-:W-:-:S03]  /*18e0*/  IMAD R15, R4, 0x1b, RZ ;  /* 0x0000001b040f7824 */ /* 0x000fc600078e02ff */
[----:B------:R-:W-:Y:S01]  /*18f0*/  STL [R1+0x1c8], RZ ;  /* 0x0001c8ff01007387 */ /* 0x000fe20000100800 */
[----:B------:R-:W-:-:S03]  /*1900*/  IMAD R7, R7, UR12, RZ ;  /* 0x0000000c07077c24 */ /* 0x000fc6000f8e02ff */
[----:B------:R-:W-:Y:S04]  /*1910*/  STL [R1+0x1cc], RZ ;  /* 0x0001ccff01007387 */ /* 0x000fe80000100800 */
[----:B------:R-:W-:Y:S04]  /*1920*/  STL [R1+0x150], RZ ;  /* 0x000150ff01007387 */ /* 0x000fe80000100800 */
[----:B------:R-:W-:Y:S04]  /*1930*/  STL [R1+0x154], RZ ;  /* 0x000154ff01007387 */ /* 0x000fe80000100800 */
[----:B------:R-:W-:Y:S01]  /*1940*/  STL [R1+0x158], RZ ;  /* 0x000158ff01007387 */ /* 0x000fe20000100800 */
[----:B------:R-:W-:-:S03]  /*1950*/  IMAD R6, R6, UR12, RZ ;  /* 0x0000000c06067c24 */ /* 0x000fc6000f8e02ff */
[----:B------:R-:W-:Y:S04]  /*1960*/  STL [R1+0x15c], RZ ;  /* 0x00015cff01007387 */ /* 0x000fe80000100800 */
[----:B------:R-:W-:Y:S01]  /*1970*/  STL.64 [R1+0x728], R8 ;  /* 0x0007280801007387 */ /* 0x000fe20000100a00 */
[----:B------:R-:W-:-:S03]  /*1980*/  IMAD R5, R4, 0x1f, RZ ;  /* 0x0000001f04057824 */ /* 0x000fc600078e02ff */
[----:B------:R0:W-:Y:S01]  /*1990*/  STL.64 [R1+0x720], R14 ;  /* 0x0007200e01007387 */ /* 0x0001e20000100a00 */
[----:B------:R-:W-:-:S04]  /*19a0*/  IMAD.WIDE R12, R6, 0x2, RZ ;  /* 0x00000002060c7825 */ /* 0x000fc800078e02ff */
[----:B0-----:R-:W-:-:S04]  /*19b0*/  IMAD.WIDE R14, R7, 0x2, RZ ;  /* 0x00000002070e7825 */ /* 0x001fc800078e02ff */
[----:B------:R-:W-:Y:S01]  /*19c0*/  IMAD.WIDE R6, R2, 0x2, RZ ;  /* 0x0000000202067825 */ /* 0x000fe200078e02ff */
[----:B------:R-:W-:Y:S03]  /*19d0*/  STL.64 [R1+0x1a8], R14 ;  /* 0x0001a80e01007387 */ /* 0x000fe60000100a00 */
[----:B------:R-:W-:Y:S01]  /*19e0*/  IMAD.WIDE R8, R5, 0x2, R14 ;  /* 0x0000000205087825 */ /* 0x000fe200078e020e */
[----:B------:R-:W-:Y:S04]  /*19f0*/  STL.64 [R1+0x160], R12 ;  /* 0x0001600c01007387 */ /* 0x000fe80000100a00 */
[----:B------:R-:W-:Y:S01]  /*1a00*/  STL.64 [R1+0x1e8], R6 ;  /* 0x0001e80601007387 */ /* 0x000fe20000100a00 */
[----:B------:R-:W-:-:S03]  /*1a10*/  IMAD.WIDE R28, R3, 0x2, RZ ;  /* 0x00000002031c7825 */ /* 0x000fc600078e02ff */
[----:B------:R0:W-:Y:S02]  /*1a20*/  STL.64 [R1+0x6e0], R8 ;  /* 0x0006e00801007387 */ /* 0x0001e40000100a00 */
[----:B0-----:R-:W-:-:S05]  /*1a30*/  IMAD.WIDE R8, R5, 0x2, R12 ;  /* 0x0000000205087825 */ /* 0x001fca00078e020c */
[----:B------:R0:W-:Y:S02]  /*1a40*/  STL.64 [R1+0x6d8], R8 ;  /* 0x0006d80801007387 */ /* 0x0001e40000100a00 */
[----:B0-----:R-:W-:-:S05]  /*1a50*/  IMAD.WIDE R8, R5, 0x2, R28 ;  /* 0x0000000205087825 */ /* 0x001fca00078e021c */
[----:B------:R0:W-:Y:S02]  /*1a60*/  STL.64 [R1+0x6d0], R8 ;  /* 0x0006d00801007387 */ /* 0x0001e40000100a00 */
[----:B0-----:R-:W-:-:S05]  /*1a70*/  IMAD.WIDE R8, R5, 0x2, R6 ;  /* 0x0000000205087825 */ /* 0x001fca00078e0206 */
[----:B------:R0:W-:Y:S04]  /*1a80*/  STL.64 [R1+0x6c8], R8 ;  /* 0x0006c80801007387 */ /* 0x0001e80000100a00 */
[----:B0-----:R-:W2:Y:S02]  /*1a90*/  LDL.LU.64 R8, [R1+0x728] ;  /* 0x0007280001087983 */ /* 0x001ea40000300a00 */
[----:B--2---:R-:W-:-:S05]  /*1aa0*/  IMAD.WIDE R14, R9, 0x2, R14 ;  /* 0x00000002090e7825 */ /* 0x004fca00078e020e */
[----:B------:R0:W-:Y:S02]  /*1ab0*/  STL.64 [R1+0x3e0], R14 ;  /* 0x0003e00e01007387 */ /* 0x0001e40000100a00 */
[----:B0-----:R-:W-:-:S05]  /*1ac0*/  IMAD.WIDE R14, R9, 0x2, R12 ;  /* 0x00000002090e7825 */ /* 0x001fca00078e020c */
[----:B------:R0:W-:Y:S02]  /*1ad0*/  STL.64 [R1+0x3d8], R14 ;  /* 0x0003d80e01007387 */ /* 0x0001e40000100a00 */
[----:B0-----:R-:W-:-:S05]  /*1ae0*/  IMAD.WIDE R14, R9, 0x2, R28 ;  /* 0x00000002090e7825 */ /* 0x001fca00078e021c */
[----:B------:R0:W-:Y:S04]  /*1af0*/  STL.64 [R1+0x3d0], R14 ;  /* 0x0003d00e01007387 */ /* 0x0001e80000100a00 */
[----:B------:R1:W-:Y:S01]  /*1b00*/  STL [R1+0x718], R8 ;  /* 0x0007180801007387 */ /* 0x0003e20000100800 */
[----:B0-----:R-:W-:-:S03]  /*1b10*/  IMAD.WIDE R14, R9, 0x2, R6 ;  /* 0x00000002090e7825 */ /* 0x001fc600078e0206 */
[----:B-1----:R-:W2:Y:S01]  /*1b20*/  LDL.64 R8, [R1+0x1a8] ;  /* 0x0001a80001087983 */ /* 0x002ea20000100a00 */
[----:B------:R-:W-:-:S03]  /*1b30*/  IMAD R10, R4, 0x1d, RZ ;  /* 0x0000001d040a7824 */ /* 0x000fc600078e02ff */
[----:B------:R2:W-:Y:S01]  /*1b40*/  STL.64 [R1+0x3c8], R14 ;  /* 0x0003c80e01007387 */ /* 0x0005e20000100a00 */
[----:B------:R-:W-:Y:S02]  /*1b50*/  IMAD R11, R4, 0x1c, RZ ;  /* 0x0000001c040b7824 */ /* 0x000fe400078e02ff */
[----:B--2---:R-:W-:-:S05]  /*1b60*/  IMAD.WIDE R14, R10, 0x2, R8 ;  /* 0x000000020a0e7825 */ /* 0x004fca00078e0208 */
[----:B------:R0:W-:Y:S02]  /*1b70*/  STL.64 [R1+0x3c0], R14 ;  /* 0x0003c00e01007387 */ /* 0x0001e40000100a00 */
[----:B0-----:R-:W-:-:S05]  /*1b80*/  IMAD.WIDE R14, R10, 0x2, R12 ;  /* 0x000000020a0e7825 */ /* 0x001fca00078e020c */
        /* <DEDUP_REMOVED lines=10> */
[----:B------:R0:W-:Y:S04]  /*1c30*/  STL.64 [R1+0x390], R14 ;  /* 0x0003900e01007387 */ /* 0x0001e80000100a00 */
[----:B0-----:R-:W2:Y:S01]  /*1c40*/  LDL.LU.64 R14, [R1+0x720] ;  /* 0x00072000010e7983 */ /* 0x001ea20000300a00 */
[----:B------:R-:W-:-:S05]  /*1c50*/  IMAD.WIDE R10, R11, 0x2, R6 ;  /* 0x000000020b0a7825 */ /* 0x000fca00078e0206 */
[----:B------:R2:W-:Y:S01]  /*1c60*/  STL.64 [R1+0x388], R10 ;  /* 0x0003880a01007387 */ /* 0x0005e20000100a00 */
[C---:B------:R-:W-:Y:S02]  /*1c70*/  IMAD R16, R4.reuse, 0x1a, RZ ;  /* 0x0000001a04107824 */ /* 0x040fe400078e02ff */
[C---:B------:R-:W-:Y:S02]  /*1c80*/  IMAD R17, R4.reuse, 0x19, RZ ;  /* 0x0000001904117824 */ /* 0x040fe400078e02ff */
[C---:B------:R-:W-:Y:S02]  /*1c90*/  IMAD R18, R4.reuse, 0x18, RZ ;  /* 0x0000001804127824 */ /* 0x040fe400078e02ff */
[C---:B------:R-:W-:Y:S02]  /*1ca0*/  IMAD R19, R4.reuse, 0x17, RZ ;  /* 0x0000001704137824 */ /* 0x040fe400078e02ff */
[C---:B------:R-:W-:Y:S02]  /*1cb0*/  IMAD R20, R4.reuse, 0x16, RZ ;  /* 0x0000001604147824 */ /* 0x040fe400078e02ff */
[----:B------:R-:W-:-:S02]  /*1cc0*/  IMAD R21, R4, 0x15, RZ ;  /* 0x0000001504157824 */ /* 0x000fc400078e02ff */
[C---:B------:R-:W-:Y:S02]  /*1cd0*/  IMAD R22, R4.reuse, 0x14, RZ ;  /* 0x0000001404167824 */ /* 0x040fe400078e02ff */
[C---:B------:R-:W-:Y:S02]  /*1ce0*/  IMAD R23, R4.reuse, 0x13, RZ ;  /* 0x0000001304177824 */ /* 0x040fe400078e02ff */
[C---:B------:R-:W-:Y:S02]  /*1cf0*/  IMAD R24, R4.reuse, 0x12, RZ ;  /* 0x0000001204187824 */ /* 0x040fe400078e02ff */
[C---:B------:R-:W-:Y:S02]  /*1d00*/  IMAD R25, R4.reuse, 0x11, RZ ;  /* 0x0000001104197824 */ /* 0x040fe400078e02ff */
[C---:B------:R-:W-:Y:S02]  /*1d10*/  IMAD.SHL.U32 R26, R4.reuse, 0x10, RZ ;  /* 0x00000010041a7824 */ /* 0x040fe400078e00ff */
[----:B------:R-:W-:-:S02]  /*1d20*/  IMAD R27, R4, 0xf, RZ ;  /* 0x0000000f041b7824 */ /* 0x000fc400078e02ff */
[C---:B------:R-:W-:Y:S02]  /*1d30*/  IMAD R5, R4.reuse, 0xe, RZ ;  /* 0x0000000e04057824 */ /* 0x040fe400078e02ff */
[C---:B------:R-:W-:Y:S02]  /*1d40*/  IMAD R3, R4.reuse, 0xd, RZ ;  /* 0x0000000d04037824 */ /* 0x040fe400078e02ff */
[----:B------:R-:W-:Y:S02]  /*1d50*/  IMAD.SHL.U32 R2, R4, 0x2, RZ ;  /* 0x0000000204027824 */ /* 0x000fe400078e00ff */
        /* <DEDUP_REMOVED lines=22> */
[----:B0-----:R-:W-:-:S04]  /*1ec0*/  IMAD.WIDE R10, R17, 0x2, R6 ;  /* 0x00000002110a7825 */ /* 0x001fc800078e0206 */
[C---:B------:R-:W-:Y:S01]  /*1ed0*/  IMAD.WIDE R16, R18.reuse, 0x2, R8 ;  /* 0x0000000212107825 */ /* 0x040fe200078e0208 */
[----:B------:R0:W-:Y:S04]  /*1ee0*/  STL.64 [R1+0x328], R10 ;  /* 0x0003280a01007387 */ /* 0x0001e80000100a00 */
[----:B------:R1:W-:Y:S01]  /*1ef0*/  STL.64 [R1+0x320], R16 ;  /* 0x0003201001007387 */ /* 0x0003e20000100a00 */
[----:B0-----:R-:W-:-:S04]  /*1f00*/  IMAD.WIDE R10, R18, 0x2, R12 ;  /* 0x00000002120a7825 */ /* 0x001fc800078e020c */
[C---:B-1----:R-:W-:Y:S01]  /*1f10*/  IMAD.WIDE R16, R18.reuse, 0x2, R28 ;  /* 0x0000000212107825 */ /* 0x042fe200078e021c */
        /* <DEDUP_REMOVED lines=8> */
[----:B------:R0:W-:Y:S03]  /*1fa0*/  STL.64 [R1+0x2f8], R10 ;  /* 0x0002f80a01007387 */ /* 0x0001e60000100a00 */
[----:B------:R-:W-:Y:S01]  /*1fb0*/  IMAD.WIDE R18, R19, 0x2, R6 ;  /* 0x0000000213127825 */ /* 0x000fe200078e0206 */
[----:B------:R1:W-:Y:S04]  /*1fc0*/  STL.64 [R1+0x2f0], R16 ;  /* 0x0002f01001007387 */ /* 0x0003e80000100a00 */
[----:B------:R2:W-:Y:S01]  /*1fd0*/  STL.64 [R1+0x2e8], R18 ;  /* 0x0002e81201007387 */ /* 0x0005e20000100a00 */
[----:B0-----:R-:W-:-:S04]  /*1fe0*/  IMAD.WIDE R10, R20, 0x2, R8 ;  /* 0x00000002140a7825 */ /* 0x001fc800078e0208 */
[C---:B-1----:R-:W-:Y:S01]  /*1ff0*/  IMAD.WIDE R16, R20.reuse, 0x2, R12 ;  /* 0x0000000214107825 */ /* 0x042fe200078e020c */
[----:B------:R0:W-:Y:S03]  /*2000*/  STL.64 [R1+0x2e0], R10 ;  /* 0x0002e00a01007387 */ /* 0x0001e60000100a00 */
[C---:B--2---:R-:W-:Y:S01]  /*2010*/  IMAD.WIDE R18, R20.reuse, 0x2, R28 ;  /* 0x0000000214127825 */ /* 0x044fe200078e021c */
        /* <DEDUP_REMOVED lines=9> */
[----:B-1----:R-:W-:Y:S01]  /*20b0*/  IMAD.WIDE R16, R21, 0x2, R6 ;  /* 0x0000000215107825 */ /* 0x002fe200078e0206 */
[----:B------:R0:W-:Y:S03]  /*20c0*/  STL.64 [R1+0x2b0], R10 ;  /* 0x0002b00a01007387 */ /* 0x0001e60000100a00 */
[C---:B--2---:R-:W-:Y:S01]  /*20d0*/  IMAD.WIDE R18, R22.reuse, 0x2, R8 ;  /* 0x0000000216127825 */ /* 0x044fe200078e0208 */
[----:B------:R1:W-:Y:S04]  /*20e0*/  STL.64 [R1+0x2a8], R16 ;  /* 0x0002a81001007387 */ /* 0x0003e80000100a00 */
[----:B------:R2:W-:Y:S01]  /*20f0*/  STL.64 [R1+0x2a0], R18 ;  /* 0x0002a01201007387 */ /* 0x0005e20000100a00 */
[----:B0-----:R-:W-:-:S04]  /*2100*/  IMAD.WIDE R10, R22, 0x2, R12 ;  /* 0x00000002160a7825 */ /* 0x001fc800078e020c */
[C---:B-1----:R-:W-:Y:S01]  /*2110*/  IMAD.WIDE R16, R22.reuse, 0x2, R28 ;  /* 0x0000000216107825 */ /* 0x042fe200078e021c */
[----:B------:R0:W-:Y:S03]  /*2120*/  STL.64 [R1+0x298], R10 ;  /* 0x0002980a01007387 */ /* 0x0001e60000100a00 */
[----:B--2---:R-:W-:Y:S01]  /*2130*/  IMAD.WIDE R18, R22, 0x2, R6 ;  /* 0x0000000216127825 */ /* 0x004fe200078e0206 */
        /* <DEDUP_REMOVED lines=36> */
[----:B------:R1:W-:Y:S03]  /*2380*/  STL.64 [R1+0x200], R16 ;  /* 0x0002001001007387 */ /* 0x0003e60000100a00 */
[----:B0-----:R-:W-:-:S04]  /*2390*/  IMAD.WIDE R10, R27, 0x2, R12 ;  /* 0x000000021b0a7825 */ /* 0x001fc800078e020c */
[----:B-1----:R-:W-:Y:S01]  /*23a0*/  IMAD.WIDE R16, R27, 0x2, R6 ;  /* 0x000000021b107825 */ /* 0x002fe200078e0206 */
[----:B------:R0:W-:Y:S04]  /*23b0*/  STL.64 [R1+0x1f8], R10 ;  /* 0x0001f80a01007387 */ /* 0x0001e80000100a00 */
[----:B------:R1:W-:Y:S04]  /*23c0*/  STL.64 [R1+0x1f0], R18 ;  /* 0x0001f01201007387 */ /* 0x0003e80000100a00 */
[----:B------:R2:W-:Y:S01]  /*23d0*/  STL.64 [R1+0x6c0], R16 ;  /* 0x0006c01001007387 */ /* 0x0005e20000100a00 */
[----:B0-----:R-:W-:-:S04]  /*23e0*/  IMAD.WIDE R10, R5, 0x2, R8 ;  /* 0x00000002050a7825 */ /* 0x001fc800078e0208 */
[C---:B-1----:R-:W-:Y:S01]  /*23f0*/  IMAD.WIDE R18, R5.reuse, 0x2, R28 ;  /* 0x0000000205127825 */ /* 0x042fe200078e021c */
[----:B------:R0:W-:Y:S03]  /*2400*/  STL.64 [R1+0x6b8], R10 ;  /* 0x0006b80a01007387 */ /* 0x0001e60000100a00 */
[----:B--2---:R-:W-:-:S05]  /*2410*/  IMAD.WIDE R16, R5, 0x2, R12 ;  /* 0x0000000205107825 */ /* 0x004fca00078e020c */
[----:B------:R1:W-:Y:S01]  /*2420*/  STL.64 [R1+0x6b0], R16 ;  /* 0x0006b01001007387 */ /* 0x0003e20000100a00 */
[----:B0-----:R-:W-:-:S03]  /*2430*/  IMAD.WIDE R10, R5, 0x2, R6 ;  /* 0x00000002050a7825 */ /* 0x001fc600078e0206 */
[----:B------:R0:W-:Y:S04]  /*2440*/  STL.64 [R1+0x6a8], R18 ;  /* 0x0006a81201007387 */ /* 0x0001e80000100a00 */
[----:B------:R2:W-:Y:S01]  /*2450*/  STL.64 [R1+0x6a0], R10 ;  /* 0x0006a00a01007387 */ /* 0x0005e20000100a00 */
[----:B-1----:R-:W-:-:S04]  /*2460*/  IMAD.WIDE R16, R3, 0x2, R8 ;  /* 0x0000000203107825 */ /* 0x002fc800078e0208 */
[----:B------:R-:W-:Y:S01]  /*2470*/  IMAD R5, R4, 0xc, RZ ;  /* 0x0000000c04057824 */ /* 0x000fe200078e02ff */
[----:B------:R1:W-:Y:S01]  /*2480*/  STL.64 [R1+0x698], R16 ;  /* 0x0006981001007387 */ /* 0x0003e20000100a00 */
[----:B0-----:R-:W-:-:S04]  /*2490*/  IMAD.WIDE R18, R3, 0x2, R28 ;  /* 0x0000000203127825 */ /* 0x001fc800078e021c */
[----:B--2---:R-:W-:-:S05]  /*24a0*/  IMAD.WIDE R10, R3, 0x2, R12 ;  /* 0x00000002030a7825 */ /* 0x004fca00078e020c */
[----:B------:R0:W-:Y:S01]  /*24b0*/  STL.64 [R1+0x690], R10 ;  /* 0x0006900a01007387 */ /* 0x0001e20000100a00 */
[----:B-1----:R-:W-:-:S03]  /*24c0*/  IMAD.WIDE R16, R3, 0x2, R6 ;  /* 0x0000000203107825 */ /* 0x002fc600078e0206 */
[----:B------:R1:W-:Y:S04]  /*24d0*/  STL.64 [R1+0x688], R18 ;  /* 0x0006881201007387 */ /* 0x0003e80000100a00 */
[----:B------:R2:W-:Y:S01]  /*24e0*/  STL.64 [R1+0x680], R16 ;  /* 0x0006801001007387 */ /* 0x0005e20000100a00 */
[----:B0-----:R-:W-:-:S04]  /*24f0*/  IMAD.WIDE R10, R5, 0x2, R8 ;  /* 0x00000002050a7825 */ /* 0x001fc800078e0208 */
[C---:B-1----:R-:W-:Y:S01]  /*2500*/  IMAD.WIDE R18, R5.reuse, 0x2, R28 ;  /* 0x0000000205127825 */ /* 0x042fe200078e021c */
[----:B------:R0:W-:Y:S03]  /*2510*/  STL.64 [R1+0x678], R10 ;  /* 0x0006780a01007387 */ /* 0x0001e60000100a00 */
[----:B--2---:R-:W-:-:S04]  /*2520*/  IMAD.WIDE R16, R5, 0x2, R12 ;  /* 0x0000000205107825 */ /* 0x004fc800078e020c */
[----:B------:R-:W-:Y:S01]  /*2530*/  IMAD R3, R4, 0xb, RZ ;  /* 0x0000000b04037824 */ /* 0x000fe200078e02ff */
        /* <DEDUP_REMOVED lines=23> */
[----:B------:R-:W-:Y:S01]  /*26b0*/  IMAD.SHL.U32 R5, R4, 0x8, RZ ;  /* 0x0000000804057824 */ /* 0x000fe200078e00ff */
        /* <DEDUP_REMOVED lines=41> */
[----:B------:R-:W-:Y:S04]  /*2950*/  STL.64 [R1+0x588], R18 ;  /* 0x0005881201007387 */ /* 0x000fe80000100a00 */
[----:B------:R1:W-:Y:S01]  /*2960*/  STL.64 [R1+0x580], R16 ;  /* 0x0005801001007387 */ /* 0x0003e20000100a00 */
[----:B0-----:R-:W-:-:S04]  /*2970*/  IMAD.WIDE R10, R5, 0x2, R8 ;  /* 0x00000002050a7825 */ /* 0x001fc800078e0208 */
[----:B------:R-:W-:Y:S01]  /*2980*/  IMAD R3, R4, 0x3, RZ ;  /* 0x0000000304037824 */ /* 0x000fe200078e02ff */
[----:B------:R0:W-:Y:S01]  /*2990*/  STL.64 [R1+0x578], R10 ;  /* 0x0005780a01007387 */ /* 0x0001e20000100a00 */
[----:B-1----:R-:W-:-:S04]  /*29a0*/  IMAD.WIDE R16, R5, 0x2, R12 ;  /* 0x0000000205107825 */ /* 0x002fc800078e020c */
[C---:B------:R-:W-:Y:S01]  /*29b0*/  IMAD.WIDE R18, R5.reuse, 0x2, R6 ;  /* 0x0000000205127825 */ /* 0x040fe200078e0206 */
[----:B------:R1:W-:Y:S03]  /*29c0*/  STL.64 [R1+0x570], R16 ;  /* 0x0005701001007387 */ /* 0x0003e60000100a00 */
[----:B0-----:R-:W-:-:S05]  /*29d0*/  IMAD.WIDE R10, R5, 0x2, R28 ;  /* 0x00000002050a7825 */ /* 0x001fca00078e021c */
[----:B------:R0:W-:Y:S01]  /*29e0*/  STL.64 [R1+0x568], R10 ;  /* 0x0005680a01007387 */ /* 0x0001e20000100a00 */
[----:B-1----:R-:W-:-:S03]  /*29f0*/  IMAD.WIDE R16, R3, 0x2, R8 ;  /* 0x0000000203107825 */ /* 0x002fc600078e0208 */
[----:B------:R1:W-:Y:S04]  /*2a00*/  STL.64 [R1+0x560], R18 ;  /* 0x0005601201007387 */ /* 0x0003e80000100a00 */
[----:B------:R2:W-:Y:S01]  /*2a10*/  STL.64 [R1+0x558], R16 ;  /* 0x0005581001007387 */ /* 0x0005e20000100a00 */
[----:B0-----:R-:W-:-:S04]  /*2a20*/  IMAD.WIDE R10, R3, 0x2, R12 ;  /* 0x00000002030a7825 */ /* 0x001fc800078e020c */
[C---:B-1----:R-:W-:Y:S01]  /*2a30*/  IMAD.WIDE R18, R3.reuse, 0x2, R28 ;  /* 0x0000000203127825 */ /* 0x042fe200078e021c */
[----:B------:R0:W-:Y:S03]  /*2a40*/  STL.64 [R1+0x550], R10 ;  /* 0x0005500a01007387 */ /* 0x0001e60000100a00 */
[----:B--2---:R-:W-:Y:S01]  /*2a50*/  IMAD.WIDE R16, R3, 0x2, R6 ;  /* 0x0000000203107825 */ /* 0x004fe200078e0206 */
[----:B------:R1:W-:Y:S03]  /*2a60*/  STL.64 [R1+0x548], R18 ;  /* 0x0005481201007387 */ /* 0x0003e60000100a00 */
[C---:B0-----:R-:W-:Y:S02]  /*2a70*/  IMAD.WIDE R10, R2.reuse, 0x2, R8 ;  /* 0x00000002020a7825 */ /* 0x041fe400078e0208 */
[----:B------:R0:W5:Y:S02]  /*2a80*/  LDL.LU R8, [R1+0x718] ;  /* 0x0007180001087983 */ /* 0x0001640000300800 */
[----:B-1----:R-:W-:-:S02]  /*2a90*/  IMAD.WIDE R18, R2, 0x2, R12 ;  /* 0x0000000202127825 */ /* 0x002fc400078e020c */
[----:B------:R1:W-:Y:S04]  /*2aa0*/  STL.64 [R1+0x540], R16 ;  /* 0x0005401001007387 */ /* 0x0003e80000100a00 */
[----:B------:R0:W5:Y:S04]  /*2ab0*/  LDL.LU.64 R12, [R1+0x710] ;  /* 0x00071000010c7983 */ /* 0x0001680000300a00 */
[----:B------:R2:W-:Y:S01]  /*2ac0*/  STL.64 [R1+0x538], R10 ;  /* 0x0005380a01007387 */ /* 0x0005e20000100a00 */
[----:B-1----:R-:W-:-:S03]  /*2ad0*/  IMAD.WIDE R16, R2, 0x2, R28 ;  /* 0x0000000202107825 */ /* 0x002fc600078e021c */
[----:B------:R0:W-:Y:S01]  /*2ae0*/  STL.64 [R1+0x530], R18 ;  /* 0x0005301201007387 */ /* 0x0001e20000100a00 */
[----:B--2---:R-:W-:-:S04]  /*2af0*/  IMAD.WIDE R10, R2, 0x2, R6 ;  /* 0x00000002020a7825 */ /* 0x004fc800078e0206 */
[----:B------:R-:W-:Y:S01]  /*2b00*/  IMAD.WIDE R2, R4, 0x2, R6 ;  /* 0x0000000204027825 */ /* 0x000fe200078e0206 */
[----:B------:R0:W-:Y:S04]  /*2b10*/  STL.64 [R1+0x528], R16 ;  /* 0x0005281001007387 */ /* 0x0001e80000100a00 */
[----:B------:R0:W-:Y:S04]  /*2b20*/  STL.64 [R1+0x518], R2 ;  /* 0x0005180201007387 */ /* 0x0001e80000100a00 */
[----:B------:R0:W-:Y:S01]  /*2b30*/  STL.64 [R1+0x520], R10 ;  /* 0x0005200a01007387 */ /* 0x0001e20000100a00 */
[----:B------:R-:W-:Y:S01]  /*2b40*/  ULEA.HI UR7, UR7, UR6, URZ, 0x5 ;  /* 0x0000000607077291 */ /* 0x000fe2000f8f28ff */
[----:B------:R-:W-:-:S03]  /*2b50*/  IMAD.U32 R0, RZ, RZ, UR13 ;  /* 0x0000000dff007e24 */ /* 0x000fc6000f8e00ff */
[----:B------:R-:W-:-:S12]  /*2b60*/  USHF.R.S32.HI UR7, URZ, 0x5, UR7 ;  /* 0x00000005ff077899 */ /* 0x000fd80008011407 */
.L_x_1:
[----:B------:R-:W2:Y:S01]  /*2b70*/  LDL.64 R6, [R1+0x518] ;  /* 0x0005180001067983 */ /* 0x000ea20000100a00 */
[----:B------:R-:W-:Y:S01]  /*2b80*/  ISETP.GT.AND P1, PT, R0, RZ, PT ;  /* 0x000000ff0000720c */ /* 0x000fe20003f24270 */
[----:B------:R-:W1:Y:S02]  /*2b90*/  LDCU UR9, c[0x0][0x3ac] ;  /* 0x00007580ff0977ac */ /* 0x000e640008000800 */
[----:B------:R-:W-:Y:S04]  /*2ba0*/  STL [R1+0x9a4], R15 ;  /* 0x0009a40f01007387 */ /* 0x000fe80000100800 */
[----:B------:R-:W-:Y:S04]  /*2bb0*/  STL [R1+0x994], R26 ;  /* 0x0009941a01007387 */ /* 0x000fe80000100800 */
[----:B------:R-:W-:Y:S04]  /*2bc0*/  STL.64 [R1+0x998], R26 ;  /* 0x0009981a01007387 */ /* 0x000fe80000100a00 */
[----:B------:R-:W-:Y:S04]  /*2bd0*/  STL.64 [R1+0x9f0], R26 ;  /* 0x0009f01a01007387 */ /* 0x000fe80000100a00 */
[----:B------:R-:W-:Y:S04]  /*2be0*/  STL.64 [R1+0xa20], R26 ;  /* 0x000a201a01007387 */ /* 0x000fe80000100a00 */
[----:B------:R-:W-:Y:S04]  /*2bf0*/  STL.64 [R1+0xa50], R26 ;  /* 0x000a501a01007387 */ /* 0x000fe80000100a00 */
[----:B------:R-:W-:Y:S04]  /*2c00*/  STL.64 [R1+0xa78], R26 ;  /* 0x000a781a01007387 */ /* 0x000fe80000100a00 */
[----:B------:R3:W-:Y:S04]  /*2c10*/  STL.64 [R1+0xae8], R26 ;  /* 0x000ae81a01007387 */ /* 0x0007e80000100a00 */
[----:B---3--:R-:W3:Y:S04]  /*2c20*/  LDL.64 R26, [R1+0x1e8] ;  /* 0x0001e800011a7983 */ /* 0x008ee80000100a00 */
[----:B------:R-:W-:Y:S04]  /*2c30*/  STL [R1+0x990], R11 ;  /* 0x0009900b01007387 */ /* 0x000fe80000100800 */
[----:B------:R-:W-:Y:S04]  /*2c40*/  STL [R1+0x9a8], R11 ;  /* 0x0009a80b01007387 */ /* 0x000fe80000100800 */
[----:B------:R-:W-:Y:S04]  /*2c50*/  STL.64 [R1+0x988], R24 ;  /* 0x0009881801007387 */ /* 0x000fe80000100a00 */
[----:B------:R-:W-:Y:S04]  /*2c60*/  STL.64 [R1+0x9d0], R24 ;  /* 0x0009d01801007387 */ /* 0x000fe80000100a00 */
[----:B------:R-:W-:Y:S04]  /*2c70*/  STL.64 [R1+0xa00], R24 ;  /* 0x000a001801007387 */ /* 0x000fe80000100a00 */
[----:B------:R-:W-:Y:S04]  /*2c80*/  STL.64 [R1+0xa30], R24 ;  /* 0x000a301801007387 */ /* 0x000fe80000100a00 */
[----:B------:R-:W-:Y:S04]  /*2c90*/  STL.64 [R1+0xa58], R24 ;  /* 0x000a581801007387 */ /* 0x000fe80000100a00 */
[----:B------:R-:W-:Y:S04]  /*2ca0*/  STL [R1+0xab0], R24 ;  /* 0x000ab01801007387 */ /* 0x000fe80000100800 */
[----:B------:R-:W-:Y:S04]  /*2cb0*/  STL.64 [R1+0xad0], R24 ;  /* 0x000ad01801007387 */ /* 0x000fe80000100a00 */
[----:B------:R-:W-:Y:S04]  /*2cc0*/  STL.64 [R1+0xb00], R24 ;  /* 0x000b001801007387 */ /* 0x000fe80000100a00 */
[----:B------:R-:W-:Y:S04]  /*2cd0*/  STL.64 [R1+0x980], R22 ;  /* 0x0009801601007387 */ /* 0x000fe80000100a00 */
[----:B------:R-:W-:Y:S04]  /*2ce0*/  STL [R1+0x9a0], R22 ;  /* 0x0009a01601007387 */ /* 0x000fe80000100800 */
[----:B------:R-:W-:Y:S04]  /*2cf0*/  STL.64 [R1+0x9e8], R22 ;  /* 0x0009e81601007387 */ /* 0x000fe80000100a00 */
[----:B------:R-:W-:Y:S04]  /*2d00*/  STL.64 [R1+0xa18], R22 ;  /* 0x000a181601007387 */ /* 0x000fe80000100a00 */
[----:B------:R-:W-:Y:S04]  /*2d10*/  STL.64 [R1+0xa48], R22 ;  /* 0x000a481601007387 */ /* 0x000fe80000100a00 */
[----:B------:R-:W-:Y:S04]  /*2d20*/  STL.64 [R1+0xa88], R22 ;  /* 0x000a881601007387 */ /* 0x000fe80000100a00 */
[----:B------:R-:W-:Y:S04]  /*2d30*/  STL.64 [R1+0xaa0], R22 ;  /* 0x000aa01601007387 */ /* 0x000fe80000100a00 */
[----:B------:R-:W-:Y:S04]  /*2d40*/  STL.64 [R1+0xac0], R22 ;  /* 0x000ac01601007387 */ /* 0x000fe80000100a00 */
[----:B------:R-:W-:Y:S04]  /*2d50*/  STL.64 [R1+0xad8], R22 ;  /* 0x000ad81601007387 */ /* 0x000fe80000100a00 */
[----:B------:R-:W-:Y:S04]  /*2d60*/  STL.64 [R1+0xaf0], R22 ;  /* 0x000af01601007387 */ /* 0x000fe80000100a00 */
[----:B------:R-:W-:Y:S04]  /*2d70*/  STL [R1+0x97c], R10 ;  /* 0x00097c0a01007387 */ /* 0x000fe80000100800 */
        /* <DEDUP_REMOVED lines=27> */
[----:B-----5:R4:W-:Y:S04]  /*2f30*/  STL.64 [R1+0x960], R8 ;  /* 0x0009600801007387 */ /* 0x0209e80000100a00 */
[----:B----4-:R-:W4:Y:S04]  /*2f40*/  LDL.64 R8, [R1+0x160] ;  /* 0x0001600001087983 */ /* 0x010f280000100a00 */
[----:B------:R0:W-:Y:S04]  /*2f50*/  STL.64 [R1+0x958], R12 ;  /* 0x0009580c01007387 */ /* 0x0001e80000100a00 */
[----:B0-----:R-:W2:Y:S01]  /*2f60*/  LDL.64 R12, [R1+0x1a8] ;  /* 0x0001a800010c7983 */ /* 0x001ea20000100a00 */
[----:B------:R-:W-:-:S02]  /*2f70*/  PRMT R25, RZ, 0x7610, R25 ;  /* 0x00007610ff197816 */ /* 0x000fc40000000019 */
[----:B------:R-:W-:Y:S02]  /*2f80*/  IADD3 R2, P2, PT, R28, UR4, RZ ;  /* 0x000000041c027c10 */ /* 0x000fe4000ff5e0ff */
[----:B------:R-:W-:Y:S02]  /*2f90*/  PRMT R17, RZ, 0x7610, R17 ;  /* 0x00007610ff117816 */ /* 0x000fe40000000011 */
[----:B------:R-:W-:-:S05]  /*2fa0*/  IADD3.X R3, PT, PT, R29, UR5, RZ, P2, !PT ;  /* 0x000000051d037c10 */ /* 0x000fca00097fe4ff */
[----:B------:R2:W3:Y:S01]  /*2fb0*/  @P1 LDG.E.U16 R17, desc[UR10][R2.64] ;  /* 0x0000000a02111981 */ /* 0x0004e2000c1e1500 */
[----:B------:R-:W-:Y:S02]  /*2fc0*/  PRMT R10, RZ, 0x7610, R10 ;  /* 0x00007610ff0a7816 */ /* 0x000fe4000000000a */
[----:B----4-:R-:W-:-:S04]  /*2fd0*/  IADD3 R4, P0, PT, R8, UR4, RZ ;  /* 0x0000000408047c10 */ /* 0x010fc8000ff1e0ff */
[----:B------:R-:W-:-:S05]  /*2fe0*/  IADD3.X R5, PT, PT, R9, UR5, RZ, P0, !PT ;  /* 0x0000000509057c10 */ /* 0x000fca00087fe4ff */
[----:B------:R3:W4:Y:S01]  /*2ff0*/  @P1 LDG.E.U16 R25, desc[UR10][R4.64] ;  /* 0x0000000a04191981 */ /* 0x000722000c1e1500 */
[----:B--2---:R-:W-:-:S04]  /*3000*/  IADD3 R2, P2, PT, R12, UR4, RZ ;  /* 0x000000040c027c10 */ /* 0x004fc8000ff5e0ff */
[----:B------:R-:W-:-:S05]  /*3010*/  IADD3.X R3, PT, PT, R13, UR5, RZ, P2, !PT ;  /* 0x000000050d037c10 */ /* 0x000fca00097fe4ff */
[----:B------:R0:W2:Y:S01]  /*3020*/  @P1 LDG.E.U16 R10, desc[UR10][R2.64] ;  /* 0x0000000a020a1981 */ /* 0x0000a2000c1e1500 */
[----:B---3--:R-:W-:Y:S02]  /*3030*/  IADD3 R4, P0, PT, R26, UR4, RZ ;  /* 0x000000041a047c10 */ /* 0x008fe4000ff1e0ff */
[----:B------:R-:W-:Y:S02]  /*3040*/  PRMT R16, RZ, 0x7610, R16 ;  /* 0x00007610ff107816 */ /* 0x000fe40000000010 */
[----:B------:R-:W-:Y:S02]  /*3050*/  IADD3.X R5, PT, PT, R27, UR5, RZ, P0, !PT ;  /* 0x000000051b057c10 */ /* 0x000fe400087fe4ff */
[----:B------:R-:W-:-:S03]  /*3060*/  ISETP.GT.AND P0, PT, R0, 0x1, PT ;  /* 0x000000010000780c */ /* 0x000fc60003f04270 */
[----:B------:R3:W2:Y:S01]  /*3070*/  @P1 LDG.E.U16 R16, desc[UR10][R4.64] ;  /* 0x0000000a04101981 */ /* 0x0006a2000c1e1500 */
[----:B0-----:R-:W-:Y:S01]  /*3080*/  IMAD.MOV.U32 R3, RZ, RZ, R7 ;  /* 0x000000ffff037224 */ /* 0x001fe200078e0007 */
[----:B------:R-:W-:Y:S02]  /*3090*/  PRMT R20, RZ, 0x7610, R20 ;  /* 0x00007610ff147816 */ /* 0x000fe40000000014 */
[----:B---3--:R-:W-:-:S04]  /*30a0*/  IADD3 R4, P3, PT, R6, UR4, RZ ;  /* 0x0000000406047c10 */ /* 0x008fc8000ff7e0ff */
[----:B------:R-:W-:-:S05]  /*30b0*/  IADD3.X R5, PT, PT, R3, UR5, RZ, P3, !PT ;  /* 0x0000000503057c10 */ /* 0x000fca0009ffe4ff */
[----:B------:R-:W3:Y:S04]  /*30c0*/  @P0 LDG.E.U16 R20, desc[UR10][R4.64] ;  /* 0x0000000a04140981 */ /* 0x000ee8000c1e1500 */
[----:B----4-:R0:W-:Y:S04]  /*30d0*/  STL [R1+0x510], R25 ;  /* 0x0005101901007387 */ /* 0x0101e80000100800 */
[----:B------:R-:W4:Y:S04]  /*30e0*/  LDL.64 R18, [R1+0x528] ;  /* 0x0005280001127983 */ /* 0x000f280000100a00 */
[----:B------:R-:W3:Y:S04]  /*30f0*/  LDL.64 R26, [R1+0x520] ;  /* 0x00052000011a7983 */ /* 0x000ee80000100a00 */
[----:B0-----:R-:W3:Y:S04]  /*3100*/  LDL.64 R24, [R1+0x530] ;  /* 0x0005300001187983 */ /* 0x001ee80000100a00 */
[----:B--2---:R0:W-:Y:S04]  /*3110*/  STL [R1+0x50c], R10 ;  /* 0x00050c0a01007387 */ /* 0x0041e80000100800 */
[----:B0-----:R-:W2:Y:S01]  /*3120*/  LDL.64 R10, [R1+0x538] ;  /* 0x00053800010a7983 */ /* 0x001ea20000100a00 */
[----:B------:R-:W-:Y:S01]  /*3130*/  ISETP.GT.AND P2, PT, R0, 0x2, PT ;  /* 0x000000020000780c */ /* 0x000fe20003f44270 */
[----:B------:R-:W-:Y:S01]  /*3140*/  IMAD.MOV.U32 R2, RZ, RZ, R6 ;  /* 0x000000ffff027224 */ /* 0x000fe200078e0006 */
[----:B------:R-:W-:-:S02]  /*3150*/  PRMT R22, RZ, 0x7610, R22 ;  /* 0x00007610ff167816 */ /* 0x000fc40000000016 */
[----:B------:R-:W-:Y:S02]  /*3160*/  PRMT R23, RZ, 0x7610, R23 ;  /* 0x00007610ff177816 */ /* 0x000fe40000000017 */
[----:B----4-:R-:W-:-:S04]  /*3170*/  IADD3 R2, P3, PT, R18, UR4, RZ ;  /* 0x0000000412027c10 */ /* 0x010fc8000ff7e0ff */
[----:B------:R-:W-:Y:S02]  /*3180*/  IADD3.X R3, PT, PT, R19, UR5, RZ, P3, !PT ;  /* 0x0000000513037c10 */ /* 0x000fe40009ffe4ff */
[----:B---3--:R-:W-:-:S03]  /*3190*/  IADD3 R6, P1, PT, R24, UR4, RZ ;  /* 0x0000000418067c10 */ /* 0x008fc6000ff3e0ff */
[----:B------:R2:W3:Y:S01]  /*31a0*/  @P2 LDG.E.U16 R22, desc[UR10][R2.64] ;  /* 0x0000000a02162981 */ /* 0x0004e2000c1e1500 */
[----:B------:R-:W-:-:S03]  /*31b0*/  IADD3.X R7, PT, PT, R25, UR5, RZ, P1, !PT ;  /* 0x0000000519077c10 */ /* 0x000fc60008ffe4ff */
[----:B------:R-:W4:Y:S04]  /*31c0*/  LDL.LU.64 R24, [R1+0xb00] ;  /* 0x000b000001187983 */ /* 0x000f280000300a00 */
[----:B------:R0:W4:Y:S01]  /*31d0*/  @P2 LDG.E.U16 R23, desc[UR10][R6.64] ;  /* 0x0000000a06172981 */ /* 0x000122000c1e1500 */
[----:B--2---:R-:W-:Y:S02]  /*31e0*/  IADD3 R2, P3, PT, R10, UR4, RZ ;  /* 0x000000040a027c10 */ /* 0x004fe4000ff7e0ff */
[----:B------:R-:W-:Y:S02]  /*31f0*/  IADD3 R4, P1, PT, R26, UR4, RZ ;  /* 0x000000041a047c10 */ /* 0x000fe4000ff3e0ff */
[----:B------:R-:W-:Y:S02]  /*3200*/  IADD3.X R3, PT, PT, R11, UR5, RZ, P3, !PT ;  /* 0x000000050b037c10 */ /* 0x000fe40009ffe4ff */
[----:B0-----:R-:W-:Y:S01]  /*3210*/  PRMT R6, RZ, 0x7610, R6 ;  /* 0x00007610ff067816 */ /* 0x001fe20000000006 */
[----:B------:R0:W-:Y:S01]  /*3220*/  STL [R1+0x504], R20 ;  /* 0x0005041401007387 */ /* 0x0001e20000100800 */
[----:B------:R-:W-:-:S02]  /*3230*/  PRMT R7, RZ, 0x7610, R7 ;  /* 0x00007610ff077816 */ /* 0x000fc40000000007 */
[----:B------:R-:W-:Y:S01]  /*3240*/  IADD3.X R5, PT, PT, R27, UR5, RZ, P1, !PT ;  /* 0x000000051b057c10 */ /* 0x000fe20008ffe4ff */
[----:B------:R-:W2:Y:S04]  /*3250*/  LDL.64 R18, [R1+0x548] ;  /* 0x0005480001127983 */ /* 0x000ea80000100a00 */
[----:B------:R-:W2:Y:S04]  /*3260*/  @P2 LDG.E.U16 R6, desc[UR10][R2.64] ;  /* 0x0000000a02062981 */ /* 0x000ea8000c1e1500 */
[----:B0-----:R-:W2:Y:S04]  /*3270*/  LDL.64 R20, [R1+0x550] ;  /* 0x0005500001147983 */ /* 0x001ea80000100a00 */
[----:B------:R0:W2:Y:S01]  /*3280*/  @P2 LDG.E.U16 R7, desc[UR10][R4.64] ;  /* 0x0000000a04072981 */ /* 0x0000a2000c1e1500 */
[----:B------:R-:W-:-:S03]  /*3290*/  ISETP.GT.AND P1, PT, R0, 0x3, PT ;  /* 0x000000030000780c */ /* 0x000fc60003f24270 */
[----:B---3--:R-:W-:Y:S04]  /*32a0*/  STL [R1+0x500], R22 ;  /* 0x0005001601007387 */ /* 0x008fe80000100800 */
[----:B----4-:R3:W-:Y:S04]  /*32b0*/  STL [R1+0x508], R23 ;  /* 0x0005081701007387 */ /* 0x0107e80000100800 */
[----:B------:R-:W4:Y:S04]  /*32c0*/  LDL.64 R10, [R1+0x558] ;  /* 0x00055800010a7983 */ /* 0x000f280000100a00 */
[----:B------:R-:W4:Y:S04]  /*32d0*/  LDL.64 R26, [R1+0x570] ;  /* 0x00057000011a7983 */ /* 0x000f280000100a00 */
[----:B---3--:R-:W3:Y:S04]  /*32e0*/  LDL.64 R22, [R1+0x540] ;  /* 0x0005400001167983 */ /* 0x008ee80000100a00 */
[----:B--2---:R2:W-:Y:S01]  /*32f0*/  STL [R1+0x4fc], R6 ;  /* 0x0004fc0601007387 */ /* 0x0045e20000100800 */
[----:B0-----:R-:W-:-:S02]  /*3300*/  IADD3 R4, P3, PT, R20, UR4, RZ ;  /* 0x0000000414047c10 */ /* 0x001fc4000ff7e0ff */
[----:B--2---:R-:W-:Y:S01]  /*3310*/  IADD3 R6, P2, PT, R18, UR4, RZ ;  /* 0x0000000412067c10 */ /* 0x004fe2000ff5e0ff */
[----:B------:R0:W-:Y:S01]  /*3320*/  STL [R1+0x4f8], R7 ;  /* 0x0004f80701007387 */ /* 0x0001e20000100800 */
[----:B------:R-:W-:-:S03]  /*3330*/  IADD3.X R5, PT, PT, R21, UR5, RZ, P3, !PT ;  /* 0x0000000515057c10 */ /* 0x000fc60009ffe4ff */
[----:B------:R-:W2:Y:S01]  /*3340*/  LDL.64 R20, [R1+0x568] ;  /* 0x0005680001147983 */ /* 0x000ea20000100a00 */
[----:B------:R-:W-:Y:S02]  /*3350*/  PRMT R24, RZ, 0x7610, R24 ;  /* 0x00007610ff187816 */ /* 0x000fe40000000018 */
[----:B0-----:R-:W-:Y:S02]  /*3360*/  IADD3.X R7, PT, PT, R19, UR5, RZ, P2, !PT ;  /* 0x0000000513077c10 */ /* 0x001fe400097fe4ff */
[----:B------:R-:W2:Y:S01]  /*3370*/  LDL.LU.64 R18, [R1+0xaf8] ;  /* 0x000af80001127983 */ /* 0x000ea20000300a00 */
[----:B------:R-:W-:-:S03]  /*3380*/  PRMT R25, RZ, 0x7610, R25 ;  /* 0x00007610ff197816 */ /* 0x000fc60000000019 */
[----:B------:R-:W2:Y:S04]  /*3390*/  @P1 LDG.E.U16 R24, desc[UR10][R6.64] ;  /* 0x0000000a06181981 */ /* 0x000ea8000c1e1500 */
[----:B------:R0:W2:Y:S01]  /*33a0*/  @P1 LDG.E.U16 R25, desc[UR10][R4.64] ;  /* 0x0000000a04191981 */ /* 0x0000a2000c1e1500 */
[----:B---3--:R-:W-:Y:S01]  /*33b0*/  IADD3 R2, P3, PT, R22, UR4, RZ ;  /* 0x0000000416027c10 */ /* 0x008fe2000ff7e0ff */
[----:B0-----:R-:W-:Y:S02]  /*33c0*/  IMAD.MOV.U32 R4, RZ, RZ, R22 ;  /* 0x000000ffff047224 */ /* 0x001fe400078e0016 */
[----:B------:R-:W-:Y:S02]  /*33d0*/  IMAD.MOV.U32 R5, RZ, RZ, R23 ;  /* 0x000000ffff057224 */ /* 0x000fe400078e0017 */
[----:B------:R-:W3:Y:S03]  /*33e0*/  LDL.LU.64 R22, [R1+0xaf0] ;  /* 0x000af00001167983 */ /* 0x000ee60000300a00 */
[----:B------:R-:W-:-:S02]  /*33f0*/  IADD3.X R3, PT, PT, R5, UR5, RZ, P3, !PT ;  /* 0x0000000505037c10 */ /* 0x000fc40009ffe4ff */
[----:B----4-:R-:W-:Y:S02]  /*3400*/  IADD3 R4, P4, PT, R10, UR4, RZ ;  /* 0x000000040a047c10 */ /* 0x010fe4000ff9e0ff */
[----:B--2---:R-:W-:Y:S01]  /*3410*/  PRMT R19, RZ, 0x7610, R19 ;  /* 0x00007610ff137816 */ /* 0x004fe20000000013 */
[----:B------:R-:W-:Y:S05]  /*3420*/  STL [R1+0x4f4], R24 ;  /* 0x0004f41801007387 */ /* 0x000fea0000100800 */
[----:B------:R0:W2:Y:S01]  /*3430*/  @P1 LDG.E.U16 R19, desc[UR10][R2.64] ;  /* 0x0000000a02131981 */ /* 0x0000a2000c1e1500 */
[----:B------:R-:W-:-:S03]  /*3440*/  PRMT R18, RZ, 0x7610, R18 ;  /* 0x00007610ff127816 */ /* 0x000fc60000000012 */
[----:B------:R4:W-:Y:S01]  /*3450*/  STL [R1+0x4f0], R25 ;  /* 0x0004f01901007387 */ /* 0x0009e20000100800 */
[----:B0-----:R-:W-:Y:S02]  /*3460*/  IMAD.MOV.U32 R3, RZ, RZ, R11 ;  /* 0x000000ffff037224 */ /* 0x001fe400078e000b */
[----:B------:R-:W-:Y:S02]  /*3470*/  IMAD.MOV.U32 R2, RZ, RZ, R10 ;  /* 0x000000ffff027224 */ /* 0x000fe400078e000a */
[----:B------:R-:W2:Y:S01]  /*3480*/  LDL.64 R10, [R1+0x578] ;  /* 0x00057800010a7983 */ /* 0x000ea20000100a00 */
[----:B------:R-:W-:-:S03]  /*3490*/  IADD3.X R5, PT, PT, R3, UR5, RZ, P4, !PT ;  /* 0x0000000503057c10 */ /* 0x000fc6000a7fe4ff */
[----:B----4-:R-:W4:Y:S04]  /*34a0*/  LDL.64 R24, [R1+0x560] ;  /* 0x0005600001187983 */ /* 0x010f280000100a00 */
[----:B------:R-:W4:Y:S01]  /*34b0*/  @P1 LDG.E.U16 R18, desc[UR10][R4.64] ;  /* 0x0000000a04121981 */ /* 0x000f22000c1e1500 */
[----:B------:R-:W-:Y:S02]  /*34c0*/  ISETP.GT.AND P2, PT, R0, 0x4, PT ;  /* 0x000000040000780c */ /* 0x000fe40003f44270 */
[----:B------:R-:W-:Y:S02]  /*34d0*/  IADD3 R2, P4, PT, R20, UR4, RZ ;  /* 0x0000000414027c10 */ /* 0x000fe4000ff9e0ff */
[----:B------:R-:W-:Y:S02]  /*34e0*/  IADD3 R6, P3, PT, R26, UR4, RZ ;  /* 0x000000041a067c10 */ /* 0x000fe4000ff7e0ff */
[----:B------:R-:W-:-:S02]  /*34f0*/  IADD3.X R3, PT, PT, R21, UR5, RZ, P4, !PT ;  /* 0x0000000515037c10 */ /* 0x000fc4000a7fe4ff */
[----:B------:R-:W-:Y:S02]  /*3500*/  IADD3.X R7, PT, PT, R27, UR5, RZ, P3, !PT ;  /* 0x000000051b077c10 */ /* 0x000fe40009ffe4ff */
[----:B------:R-:W4:Y:S01]  /*3510*/  LDL.LU.64 R26, [R1+0xae8] ;  /* 0x000ae800011a7983 */ /* 0x000f220000300a00 */
[----:B---3--:R-:W-:Y:S02]  /*3520*/  PRMT R22, RZ, 0x7610, R22 ;  /* 0x00007610ff167816 */ /* 0x008fe40000000016 */
[----:B------:R-:W-:-:S04]  /*3530*/  PRMT R23, RZ, 0x7610, R23 ;  /* 0x00007610ff177816 */ /* 0x000fc80000000017 */
[----:B------:R-:W3:Y:S04]  /*3540*/  @P2 LDG.E.U16 R22, desc[UR10][R2.64] ;  /* 0x0000000a02162981 */ /* 0x000ee8000c1e1500 */
[----:B------:R0:W3:Y:S02]  /*3550*/  @P2 LDG.E.U16 R23, desc[UR10][R6.64] ;  /* 0x0000000a06172981 */ /* 0x0000e4000c1e1500 */
[----:B0-----:R-:W-:Y:S02]  /*3560*/  PRMT R6, RZ, 0x7610, R6 ;  /* 0x00007610ff067816 */ /* 0x001fe40000000006 */
[----:B------:R-:W-:Y:S02]  /*3570*/  PRMT R7, RZ, 0x7610, R7 ;  /* 0x00007610ff077816 */ /* 0x000fe40000000007 */
[----:B--2---:R-:W-:-:S02]  /*3580*/  IADD3 R2, P3, PT, R10, UR4, RZ ;  /* 0x000000040a027c10 */ /* 0x004fc4000ff7e0ff */
[----:B----4-:R-:W-:Y:S02]  /*3590*/  IADD3 R4, P1, PT, R24, UR4, RZ ;  /* 0x0000000418047c10 */ /* 0x010fe4000ff3e0ff */
[----:B------:R-:W-:Y:S01]  /*35a0*/  IADD3.X R3, PT, PT, R11, UR5, RZ, P3, !PT ;  /* 0x000000050b037c10 */ /* 0x000fe20009ffe4ff */
[----:B------:R-:W-:Y:S01]  /*35b0*/  STL [R1+0x4e8], R18 ;  /* 0x0004e81201007387 */ /* 0x000fe20000100800 */
[----:B------:R-:W-:-:S03]  /*35c0*/  IADD3.X R5, PT, PT, R25, UR5, RZ, P1, !PT ;  /* 0x0000000519057c10 */ /* 0x000fc60008ffe4ff */
[----:B------:R0:W-:Y:S04]  /*35d0*/  STL [R1+0x4ec], R19 ;  /* 0x0004ec1301007387 */ /* 0x0001e80000100800 */
[----:B------:R-:W2:Y:S04]  /*35e0*/  @P2 LDG.E.U16 R6, desc[UR10][R2.64] ;  /* 0x0000000a02062981 */ /* 0x000ea8000c1e1500 */
[----:B------:R-:W4:Y:S04]  /*35f0*/  LDL.64 R20, [R1+0x588] ;  /* 0x0005880001147983 */ /* 0x000f280000100a00 */
[----:B0-----:R-:W4:Y:S04]  /*3600*/  LDL.64 R18, [R1+0x590] ;  /* 0x0005900001127983 */ /* 0x001f280000100a00 */
[----:B------:R4:W4:Y:S04]  /*3610*/  @P2 LDG.E.U16 R7, desc[UR10][R4.64] ;  /* 0x0000000a04072981 */ /* 0x000928000c1e1500 */
[----:B---3--:R-:W-:Y:S04]  /*3620*/  STL [R1+0x4e0], R22 ;  /* 0x0004e01601007387 */ /* 0x008fe80000100800 */
[----:B------:R0:W-:Y:S01]  /*3630*/  STL [R1+0x4e4], R23 ;  /* 0x0004e41701007387 */ /* 0x0001e20000100800 */
[----:B------:R-:W-:-:S03]  /*3640*/  ISETP.GT.AND P1, PT, R0, 0x5, PT ;  /* 0x000000050000780c */ /* 0x000fc60003f24270 */
[----:B------:R-:W3:Y:S04]  /*3650*/  LDL.64 R10, [R1+0x598] ;  /* 0x00059800010a7983 */ /* 0x000ee80000100a00 */
[----:B------:R-:W3:Y:S04]  /*3660*/  LDL.64 R24, [R1+0x5b0] ;  /* 0x0005b00001187983 */ /* 0x000ee80000100a00 */
[----:B0-----:R-:W3:Y:S01]  /*3670*/  LDL.64 R22, [R1+0x580] ;  /* 0x0005800001167983 */ /* 0x001ee20000100a00 */
[----:B------:R-:W-:Y:S02]  /*3680*/  PRMT R26, RZ, 0x7610, R26 ;  /* 0x00007610ff1a7816 */ /* 0x000fe4000000001a */
[----:B------:R-:W-:Y:S01]  /*3690*/  PRMT R27, RZ, 0x7610, R27 ;  /* 0x00007610ff1b7816 */ /* 0x000fe2000000001b */
[----:B--2---:R0:W-:Y:S01]  /*36a0*/  STL [R1+0x4d8], R6 ;  /* 0x0004d80601007387 */ /* 0x0041e20000100800 */
[----:B----4-:R-:W-:-:S02]  /*36b0*/  IADD3 R4, P3, PT, R18, UR4, RZ ;  /* 0x0000000412047c10 */ /* 0x010fc4000ff7e0ff */
[----:B0-----:R-:W-:Y:S01]  /*36c0*/  IADD3 R6, P2, PT, R20, UR4, RZ ;  /* 0x0000000414067c10 */ /* 0x001fe2000ff5e0ff */
[----:B------:R0:W-:Y:S01]  /*36d0*/  STL [R1+0x4dc], R7 ;  /* 0x0004dc0701007387 */ /* 0x0001e20000100800 */
[----:B------:R-:W-:-:S03]  /*36e0*/  IADD3.X R5, PT, PT, R19, UR5, RZ, P3, !PT ;  /* 0x0000000513057c10 */ /* 0x000fc60009ffe4ff */
[----:B------:R-:W2:Y:S04]  /*36f0*/  LDL.64 R18, [R1+0x5a8] ;  /* 0x0005a80001127983 */ /* 0x000ea80000100a00 */
[----:B------:R4:W2:Y:S01]  /*3700*/  @P1 LDG.E.U16 R27, desc[UR10][R4.64] ;  /* 0x0000000a041b1981 */ /* 0x0008a2000c1e1500 */
[----:B0-----:R-:W-:-:S03]  /*3710*/  IADD3.X R7, PT, PT, R21, UR5, RZ, P2, !PT ;  /* 0x0000000515077c10 */ /* 0x001fc600097fe4ff */
[----:B------:R-:W2:Y:S04]  /*3720*/  LDL.LU.64 R20, [R1+0xae0] ;  /* 0x000ae00001147983 */ /* 0x000ea80000300a00 */
[----:B------:R0:W2:Y:S01]  /*3730*/  @P1 LDG.E.U16 R26, desc[UR10][R6.64] ;  /* 0x0000000a061a1981 */ /* 0x0000a2000c1e1500 */
[----:B---3--:R-:W-:Y:S01]  /*3740*/  IADD3 R2, P3, PT, R22, UR4, RZ ;  /* 0x0000000416027c10 */ /* 0x008fe2000ff7e0ff */
[----:B----4-:R-:W-:Y:S02]  /*3750*/  IMAD.MOV.U32 R4, RZ, RZ, R22 ;  /* 0x000000ffff047224 */ /* 0x010fe400078e0016 */
[----:B------:R-:W-:Y:S02]  /*3760*/  IMAD.MOV.U32 R5, RZ, RZ, R23 ;  /* 0x000000ffff057224 */ /* 0x000fe400078e0017 */
[----:B------:R-:W3:Y:S03]  /*3770*/  LDL.LU.64 R22, [R1+0xad8] ;  /* 0x000ad80001167983 */ /* 0x000ee60000300a00 */
[----:B------:R-:W-:-:S02]  /*3780*/  IADD3.X R3, PT, PT, R5, UR5, RZ, P3, !PT ;  /* 0x0000000505037c10 */ /* 0x000fc40009ffe4ff */
[----:B------:R-:W-:Y:S02]  /*3790*/  IADD3 R4, P4, PT, R10, UR4, RZ ;  /* 0x000000040a047c10 */ /* 0x000fe4000ff9e0ff */
[----:B------:R-:W-:Y:S02]  /*37a0*/  ISETP.GT.AND P2, PT, R0, 0x6, PT ;  /* 0x000000060000780c */ /* 0x000fe40003f44270 */
[----:B0-----:R-:W-:-:S04]  /*37b0*/  IADD3 R6, P3, PT, R24, UR4, RZ ;  /* 0x0000000418067c10 */ /* 0x001fc8000ff7e0ff */
[----:B------:R-:W-:Y:S02]  /*37c0*/  IADD3.X R7, PT, PT, R25, UR5, RZ, P3, !PT ;  /* 0x0000000519077c10 */ /* 0x000fe40009ffe4ff */
        /* <DEDUP_REMOVED lines=11> */
[----:B------:R-:W-:-:S03]  /*3880*/  IADD3 R2, P4, PT, R18, UR4, RZ ;  /* 0x0000000412027c10 */ /* 0x000fc6000ff9e0ff */
[----:B------:R-:W4:Y:S01]  /*3890*/  LDL.LU.64 R24, [R1+0xad0] ;  /* 0x000ad00001187983 */ /* 0x000f220000300a00 */
[----:B------:R-:W-:Y:S02]  /*38a0*/  IADD3.X R3, PT, PT, R19, UR5, RZ, P4, !PT ;  /* 0x0000000513037c10 */ /* 0x000fe4000a7fe4ff */
        /* <DEDUP_REMOVED lines=17> */
[----:B------:R0:W-:Y:S04]  /*39c0*/  STL [R1+0x4c8], R23 ;  /* 0x0004c81701007387 */ /* 0x0001e80000100800 */
[----:B------:R-:W3:Y:S04]  /*39d0*/  LDL.64 R26, [R1+0x5d8] ;  /* 0x0005d800011a7983 */ /* 0x000ee80000100a00 */
[----:B------:R-:W3:Y:S04]  /*39e0*/  LDL.64 R10, [R1+0x5f0] ;  /* 0x0005f000010a7983 */ /* 0x000ee80000100a00 */
[----:B0-----:R-:W3:Y:S01]  /*39f0*/  LDL.64 R22, [R1+0x5c0] ;  /* 0x0005c00001167983 */ /* 0x001ee20000100a00 */
[----:B------:R-:W-:-:S02]  /*3a00*/  ISETP.GT.AND P1, PT, R0, 0x7, PT ;  /* 0x000000070000780c */ /* 0x000fc40003f24270 */
[----:B------:R-:W-:Y:S02]  /*3a10*/  PRMT R25, RZ, 0x7610, R25 ;  /* 0x00007610ff197816 */ /* 0x000fe40000000019 */
[----:B------:R-:W-:Y:S01]  /*3a20*/  PRMT R24, RZ, 0x7610, R24 ;  /* 0x00007610ff187816 */ /* 0x000fe20000000018 */
[----:B--2---:R0:W-:Y:S01]  /*3a30*/  STL [R1+0x4b8], R6 ;  /* 0x0004b80601007387 */ /* 0x0041e20000100800 */
[----:B----4-:R-:W-:Y:S02]  /*3a40*/  IADD3 R4, P3, PT, R20, UR4, RZ ;  /* 0x0000000414047c10 */ /* 0x010fe4000ff7e0ff */
        /* <DEDUP_REMOVED lines=17> */
[----:B--2---:R-:W-:-:S06]  /*3b60*/  PRMT R19, RZ, 0x7610, R19 ;  /* 0x00007610ff137816 */ /* 0x004fcc0000000013 */
[----:B------:R0:W2:Y:S01]  /*3b70*/  @P1 LDG.E.U16 R19, desc[UR10][R2.64] ;  /* 0x0000000a02131981 */ /* 0x0000a2000c1e1500 */
[----:B------:R-:W-:Y:S01]  /*3b80*/  PRMT R18, RZ, 0x7610, R18 ;  /* 0x00007610ff127816 */ /* 0x000fe20000000012 */
[----:B0-----:R-:W-:Y:S02]  /*3b90*/  IMAD.MOV.U32 R3, RZ, RZ, R27 ;  /* 0x000000ffff037224 */ /* 0x001fe400078e001b */
[----:B------:R-:W-:-:S03]  /*3ba0*/  IMAD.MOV.U32 R2, RZ, RZ, R26 ;  /* 0x000000ffff027224 */ /* 0x000fc600078e001a */
[----:B------:R-:W-:Y:S02]  /*3bb0*/  IADD3.X R5, PT, PT, R3, UR5, RZ, P4, !PT ;  /* 0x0000000503057c10 */ /* 0x000fe4000a7fe4ff */
[----:B------:R-:W-:-:S03]  /*3bc0*/  IADD3 R2, P4, PT, R20, UR4, RZ ;  /* 0x0000000414027c10 */ /* 0x000fc6000ff9e0ff */
[----:B------:R-:W4:Y:S01]  /*3bd0*/  @P1 LDG.E.U16 R18, desc[UR10][R4.64] ;  /* 0x0000000a04121981 */ /* 0x000f22000c1e1500 */
[----:B------:R-:W-:-:S03]  /*3be0*/  IADD3.X R3, PT, PT, R21, UR5, RZ, P4, !PT ;  /* 0x0000000515037c10 */ /* 0x000fc6000a7fe4ff */
[----:B------:R-:W-:Y:S04]  /*3bf0*/  STL [R1+0x4b4], R24 ;  /* 0x0004b41801007387 */ /* 0x000fe80000100800 */
[----:B------:R0:W-:Y:S04]  /*3c00*/  STL [R1+0x4b0], R25 ;  /* 0x0004b01901007387 */ /* 0x0001e80000100800 */
[----:B------:R-:W2:Y:S04]  /*3c10*/  LDL.64 R26, [R1+0x5f8] ;  /* 0x0005f800011a7983 */ /* 0x000ea80000100a00 */
[----:B0-----:R-:W2:Y:S04]  /*3c20*/  LDL.64 R24, [R1+0x5e0] ;  /* 0x0005e00001187983 */ /* 0x001ea80000100a00 */
[----:B------:R-:W2:Y:S01]  /*3c30*/  LDL.LU.64 R10, [R1+0xab8] ;  /* 0x000ab800010a7983 */ /* 0x000ea20000300a00 */
[----:B---3--:R-:W-:-:S02]  /*3c40*/  PRMT R22, RZ, 0x7610, R22 ;  /* 0x00007610ff167816 */ /* 0x008fc40000000016 */
[----:B------:R-:W-:-:S04]  /*3c50*/  PRMT R23, RZ, 0x7610, R23 ;  /* 0x00007610ff177816 */ /* 0x000fc80000000017 */
[----:B------:R-:W3:Y:S04]  /*3c60*/  @P2 LDG.E.U16 R22, desc[UR10][R2.64] ;  /* 0x0000000a02162981 */ /* 0x000ee8000c1e1500 */
[----:B------:R-:W3:Y:S04]  /*3c70*/  @P2 LDG.E.U16 R23, desc[UR10][R6.64] ;  /* 0x0000000a06172981 */ /* 0x000ee8000c1e1500 */
[----:B----4-:R-:W-:Y:S04]  /*3c80*/  STL [R1+0x4a8], R18 ;  /* 0x0004a81201007387 */ /* 0x010fe80000100800 */
[----:B--2---:R0:W-:Y:S04]  /*3c90*/  STL [R1+0x4ac], R19 ;  /* 0x0004ac1301007387 */ /* 0x0041e80000100800 */
[----:B------:R-:W2:Y:S04]  /*3ca0*/  LDL.64 R20, [R1+0x608] ;  /* 0x0006080001147983 */ /* 0x000ea80000100a00 */
[----:B0-----:R-:W4:Y:S01]  /*3cb0*/  LDL.64 R18, [R1+0x610] ;  /* 0x0006100001127983 */ /* 0x001f220000100a00 */
[----:B------:R-:W-:-:S03]  /*3cc0*/  IADD3 R4, P1, PT, R24, UR4, RZ ;  /* 0x0000000418047c10 */ /* 0x000fc6000ff3e0ff */
[----:B---3--:R-:W-:Y:S04]  /*3cd0*/  STL [R1+0x4a0], R22 ;  /* 0x0004a01601007387 */ /* 0x008fe80000100800 */
[----:B------:R0:W-:Y:S04]  /*3ce0*/  STL [R1+0x4a4], R23 ;  /* 0x0004a41701007387 */ /* 0x0001e80000100800 */
[----:B0-----:R-:W3:Y:S04]  /*3cf0*/  LDL.64 R22, [R1+0x600] ;  /* 0x0006000001167983 */ /* 0x001ee80000100a00 */
[----:B------:R-:W2:Y:S01]  /*3d00*/  LDL.LU R24, [R1+0xab0] ;  /* 0x000ab00001187983 */ /* 0x000ea20000300800 */
[----:B------:R-:W-:-:S02]  /*3d10*/  IADD3 R2, P3, PT, R26, UR4, RZ ;  /* 0x000000041a027c10 */ /* 0x000fc4000ff7e0ff */
[----:B------:R-:W-:Y:S02]  /*3d20*/  IADD3.X R5, PT, PT, R25, UR5, RZ, P1, !PT ;  /* 0x0000000519057c10 */ /* 0x000fe40008ffe4ff */
[----:B------:R-:W-:Y:S02]  /*3d30*/  PRMT R6, RZ, 0x7610, R6 ;  /* 0x00007610ff067816 */ /* 0x000fe40000000006 */
[----:B------:R-:W-:Y:S02]  /*3d40*/  IADD3.X R3, PT, PT, R27, UR5, RZ, P3, !PT ;  /* 0x000000051b037c10 */ /* 0x000fe40009ffe4ff */
[----:B------:R-:W-:Y:S02]  /*3d50*/  ISETP.GT.AND P1, PT, R0, 0x9, PT ;  /* 0x000000090000780c */ /* 0x000fe40003f24270 */
[----:B------:R-:W-:Y:S01]  /*3d60*/  PRMT R7, RZ, 0x7610, R7 ;  /* 0x00007610ff077816 */ /* 0x000fe20000000007 */
[----:B------:R0:W3:Y:S04]  /*3d70*/  @P2 LDG.E.U16 R6, desc[UR10][R2.64] ;  /* 0x0000000a02062981 */ /* 0x0000e8000c1e1500 */
[----:B0-----:R-:W-:Y:S01]  /*3d80*/  IMAD.MOV.U32 R3, RZ, RZ, R7 ;  /* 0x000000ffff037224 */ /* 0x001fe200078e0007 */
[----:B--2---:R-:W-:-:S06]  /*3d90*/  PRMT R24, RZ, 0x7610, R24 ;  /* 0x00007610ff187816 */ /* 0x004fcc0000000018 */
[----:B------:R4:W2:Y:S02]  /*3da0*/  @P2 LDG.E.U16 R24, desc[UR10][R4.64] ;  /* 0x0000000a04182981 */ /* 0x0008a4000c1e1500 */
[----:B----4-:R-:W-:-:S04]  /*3db0*/  IADD3 R4, P3, PT, R18, UR4, RZ ;  /* 0x0000000412047c10 */ /* 0x010fc8000ff7e0ff */
[----:B------:R-:W-:-:S05]  /*3dc0*/  IADD3.X R5, PT, PT, R19, UR5, RZ, P3, !PT ;  /* 0x0000000513057c10 */ /* 0x000fca0009ffe4ff */
[----:B------:R-:W4:Y:S01]  /*3dd0*/  @P1 LDG.E.U16 R3, desc[UR10][R4.64] ;  /* 0x0000000a04031981 */ /* 0x000f22000c1e1500 */
[----:B------:R-:W-:Y:S02]  /*3de0*/  PRMT R11, RZ, 0x7610, R11 ;  /* 0x00007610ff0b7816 */ /* 0x000fe4000000000b */
[----:B------:R-:W-:Y:S02]  /*3df0*/  PRMT R10, RZ, 0x7610, R10 ;  /* 0x00007610ff0a7816 */ /* 0x000fe4000000000a */
[----:B---3--:R-:W-:Y:S01]  /*3e00*/  IADD3 R2, P3, PT, R22, UR4, RZ ;  /* 0x0000000416027c10 */ /* 0x008fe2000ff7e0ff */
[----:B--2---:R0:W-:Y:S04]  /*3e10*/  STL [R1+0x49c], R24 ;  /* 0x00049c1801007387 */ /* 0x0041e80000100800 */
[----:B------:R-:W2:Y:S04]  /*3e20*/  LDL.64 R26, [R1+0x630] ;  /* 0x00063000011a7983 */ /* 0x000ea80000100a00 */
[----:B0-----:R-:W3:Y:S04]  /*3e30*/  LDL.64 R24, [R1+0x618] ;  /* 0x0006180001187983 */ /* 0x001ee80000100a00 */
[----:B------:R0:W-:Y:S04]  /*3e40*/  STL [R1+0x498], R6 ;  /* 0x0004980601007387 */ /* 0x0001e80000100800 */
[----:B------:R-:W3:Y:S01]  /*3e50*/  LDL.64 R18, [R1+0x628] ;  /* 0x0006280001127983 */ /* 0x000ee20000100a00 */
[----:B0-----:R-:W-:-:S03]  /*3e60*/  IADD3 R6, P2, PT, R20, UR4, RZ ;  /* 0x0000000414067c10 */ /* 0x001fc6000ff5e0ff */
[----:B------:R0:W-:Y:S02]  /*3e70*/  STL.S16 [R1+0x490], R7 ;  /* 0x0004900701007387 */ /* 0x0001e40000100600 */
[----:B0-----:R-:W-:Y:S02]  /*3e80*/  IADD3.X R7, PT, PT, R21, UR5, RZ, P2, !PT ;  /* 0x0000000515077c10 */ /* 0x001fe400097fe4ff */
[----:B------:R-:W3:Y:S04]  /*3e90*/  LDL.LU.64 R20, [R1+0xaa8] ;  /* 0x000aa80001147983 */ /* 0x000ee80000300a00 */
[----:B------:R0:W3:Y:S04]  /*3ea0*/  @P1 LDG.E.U16 R11, desc[UR10][R6.64] ;  /* 0x0000000a060b1981 */ /* 0x0000e8000c1e1500 */
[----:B----4-:R4:W-:Y:S01]  /*3eb0*/  @P1 STL [R1+0x490], R3 ;  /* 0x0004900301001387 */ /* 0x0109e20000100800 */
[----:B0-----:R-:W-:Y:S01]  /*3ec0*/  IMAD.MOV.U32 R7, RZ, RZ, R10 ;  /* 0x000000ffff077224 */ /* 0x001fe200078e000a */
[----:B----4-:R-:W-:-:S02]  /*3ed0*/  IADD3.X R3, PT, PT, R23, UR5, RZ, P3, !PT ;  /* 0x0000000517037c10 */ /* 0x010fc40009ffe4ff */
[----:B------:R-:W4:Y:S04]  /*3ee0*/  LDL.LU.64 R22, [R1+0xaa0] ;  /* 0x000aa00001167983 */ /* 0x000f280000300a00 */
[----:B------:R0:W4:Y:S01]  /*3ef0*/  @P1 LDG.E.U16 R7, desc[UR10][R2.64] ;  /* 0x0000000a02071981 */ /* 0x000122000c1e1500 */
[----:B------:R-:W-:-:S03]  /*3f00*/  ISETP.GT.AND P2, PT, R0, 0xa, PT ;  /* 0x0000000a0000780c */ /* 0x000fc60003f44270 */
[----:B------:R-:W-:Y:S01]  /*3f10*/  STL.S16 [R1+0x48c], R10 ;  /* 0x00048c0a01007387 */ /* 0x000fe20000100600 */
[----:B--2---:R-:W-:Y:S02]  /*3f20*/  IADD3 R6, P3, PT, R26, UR4, RZ ;  /* 0x000000041a067c10 */ /* 0x004fe4000ff7e0ff */
[----:B---3--:R-:W-:Y:S01]  /*3f30*/  IADD3 R4, P4, PT, R24, UR4, RZ ;  /* 0x0000000418047c10 */ /* 0x008fe2000ff9e0ff */
[----:B0-----:R-:W-:Y:S02]  /*3f40*/  IMAD.MOV.U32 R2, RZ, RZ, R24 ;  /* 0x000000ffff027224 */ /* 0x001fe400078e0018 */
[----:B------:R-:W-:-:S05]  /*3f50*/  IMAD.MOV.U32 R3, RZ, RZ, R25 ;  /* 0x000000ffff037224 */ /* 0x000fca00078e0019 */
[----:B------:R-:W-:Y:S01]  /*3f60*/  IADD3.X R5, PT, PT, R3, UR5, RZ, P4, !PT ;  /* 0x0000000503057c10 */ /* 0x000fe2000a7fe4ff */
[----:B------:R0:W-:Y:S04]  /*3f70*/  STL [R1+0x494], R11 ;  /* 0x0004940b01007387 */ /* 0x0001e80000100800 */
[----:B------:R-:W2:Y:S04]  /*3f80*/  LDL.64 R24, [R1+0x638] ;  /* 0x0006380001187983 */ /* 0x000ea80000100a00 */
[----:B0-----:R-:W3:Y:S01]  /*3f90*/  LDL.64 R10, [R1+0x620] ;  /* 0x00062000010a7983 */ /* 0x001ee20000100a00 */
[----:B----4-:R-:W-:-:S02]  /*3fa0*/  PRMT R22, RZ, 0x7610, R22 ;  /* 0x00007610ff167816 */ /* 0x010fc40000000016 */
[----:B------:R-:W-:Y:S01]  /*3fb0*/  PRMT R23, RZ, 0x7610, R23 ;  /* 0x00007610ff177816 */ /* 0x000fe20000000017 */
[----:B------:R0:W-:Y:S05]  /*3fc0*/  @P1 STL [R1+0x48c], R7 ;  /* 0x00048c0701001387 */ /* 0x0001ea0000100800 */
[----:B------:R-:W4:Y:S01]  /*3fd0*/  @P1 LDG.E.U16 R23, desc[UR10][R4.64] ;  /* 0x0000000a04171981 */ /* 0x000f22000c1e1500 */
[----:B0-----:R-:W-:Y:S02]  /*3fe0*/  IADD3.X R7, PT, PT, R27, UR5, RZ, P3, !PT ;  /* 0x000000051b077c10 */ /* 0x001fe40009ffe4ff */
[----:B------:R-:W-:Y:S01]  /*3ff0*/  IADD3 R2, P4, PT, R18, UR4, RZ ;  /* 0x0000000412027c10 */ /* 0x000fe2000ff9e0ff */
[----:B------:R-:W4:Y:S04]  /*4000*/  LDL.64 R26, [R1+0x650] ;  /* 0x00065000011a7983 */ /* 0x000f280000100a00 */
[----:B------:R0:W4:Y:S01]  /*4010*/  @P2 LDG.E.U16 R22, desc[UR10][R6.64] ;  /* 0x0000000a06162981 */ /* 0x000122000c1e1500 */
[----:B------:R-:W-:-:S02]  /*4020*/  PRMT R21, RZ, 0x7610, R21 ;  /* 0x00007610ff157816 */ /* 0x000fc40000000015 */
[----:B------:R-:W-:Y:S02]  /*4030*/  IADD3.X R3, PT, PT, R19, UR5, RZ, P4, !PT ;  /* 0x0000000513037c10 */ /* 0x000fe4000a7fe4ff */
[----:B------:R-:W-:Y:S01]  /*4040*/  PRMT R20, RZ, 0x7610, R20 ;  /* 0x00007610ff147816 */ /* 0x000fe20000000014 */
[----:B------:R-:W4:Y:S04]  /*4050*/  LDL.64 R18, [R1+0x648] ;  /* 0x0006480001127983 */ /* 0x000f280000100a00 */
[----:B------:R2:W4:Y:S01]  /*4060*/  @P2 LDG.E.U16 R21, desc[UR10][R2.64] ;  /* 0x0000000a02152981 */ /* 0x000522000c1e1500 */
[----:B0-----:R-:W-:Y:S02]  /*4070*/  PRMT R6, RZ, 0x7610, R6 ;  /* 0x00007610ff067816 */ /* 0x001fe40000000006 */
[----:B--2---:R-:W-:-:S02]  /*4080*/  IADD3 R2, P3, PT, R24, UR4, RZ ;  /* 0x0000000418027c10 */ /* 0x004fc4000ff7e0ff */
[----:B---3--:R-:W-:-:S04]  /*4090*/  IADD3 R4, P1, PT, R10, UR4, RZ ;  /* 0x000000040a047c10 */ /* 0x008fc8000ff3e0ff */
[----:B------:R-:W-:Y:S02]  /*40a0*/  IADD3.X R5, PT, PT, R11, UR5, RZ, P1, !PT ;  /* 0x000000050b057c10 */ /* 0x000fe40008ffe4ff */
[----:B------:R-:W-:-:S03]  /*40b0*/  IADD3.X R3, PT, PT, R25, UR5, RZ, P3, !PT ;  /* 0x0000000519037c10 */ /* 0x000fc60009ffe4ff */
[----:B------:R0:W2:Y:S04]  /*40c0*/  @P2 LDG.E.U16 R20, desc[UR10][R4.64] ;  /* 0x0000000a04142981 */ /* 0x0000a8000c1e1500 */
[----:B------:R3:W2:Y:S04]  /*40d0*/  @P2 LDG.E.U16 R6, desc[UR10][R2.64] ;  /* 0x0000000a02062981 */ /* 0x0006a8000c1e1500 */
[----:B----4-:R-:W-:Y:S04]  /*40e0*/  STL [R1+0x488], R22 ;  /* 0x0004881601007387 */ /* 0x010fe80000100800 */
[----:B------:R4:W-:Y:S04]  /*40f0*/  STL [R1+0x484], R23 ;  /* 0x0004841701007387 */ /* 0x0009e80000100800 */
[----:B----4-:R-:W4:Y:S04]  /*4100*/  LDL.64 R22, [R1+0x640] ;  /* 0x0006400001167983 */ /* 0x010f280000100a00 */
[----:B------:R-:W4:Y:S01]  /*4110*/  LDL.LU.64 R10, [R1+0xa98] ;  /* 0x000a9800010a7983 */ /* 0x000f220000300a00 */
[----:B------:R-:W-:-:S02]  /*4120*/  ISETP.GT.AND P1, PT, R0, 0xb, PT ;  /* 0x0000000b0000780c */ /* 0x000fc40003f24270 */
[----:B------:R-:W-:Y:S02]  /*4130*/  PRMT R7, RZ, 0x7610, R7 ;  /* 0x00007610ff077816 */ /* 0x000fe40000000007 */
[----:B0-----:R-:W-:-:S03]  /*4140*/  IADD3 R4, P3, PT, R26, UR4, RZ ;  /* 0x000000041a047c10 */ /* 0x001fc6000ff7e0ff */
[----:B---3--:R-:W-:Y:S01]  /*4150*/  IMAD.MOV.U32 R3, RZ, RZ, R7 ;  /* 0x000000ffff037224 */ /* 0x008fe200078e0007 */
[----:B------:R-:W-:-:S05]  /*4160*/  IADD3.X R5, PT, PT, R27, UR5, RZ, P3, !PT ;  /* 0x000000051b057c10 */ /* 0x000fca0009ffe4ff */
[----:B------:R-:W3:Y:S04]  /*4170*/  @P1 LDG.E.U16 R3, desc[UR10][R4.64] ;  /* 0x0000000a04031981 */ /* 0x000ee8000c1e1500 */
[----:B--2---:R-:W-:Y:S04]  /*4180*/  STL [R1+0x47c], R20 ;  /* 0x00047c1401007387 */ /* 0x004fe80000100800 */
[----:B------:R0:W-:Y:S04]  /*4190*/  STL [R1+0x480], R21 ;  /* 0x0004801501007387 */ /* 0x0001e80000100800 */
[----:B------:R-:W2:Y:S04]  /*41a0*/  LDL.64 R24, [R1+0x670] ;  /* 0x0006700001187983 */ /* 0x000ea80000100a00 */
[----:B0-----:R-:W2:Y:S04]  /*41b0*/  LDL.64 R20, [R1+0x658] ;  /* 0x0006580001147983 */ /* 0x001ea80000100a00 */
[----:B------:R0:W-:Y:S04]  /*41c0*/  STL [R1+0x478], R6 ;  /* 0x0004780601007387 */ /* 0x0001e80000100800 */
[----:B------:R-:W2:Y:S01]  /*41d0*/  LDL.64 R26, [R1+0x668] ;  /* 0x00066800011a7983 */ /* 0x000ea20000100a00 */
[----:B0-----:R-:W-:-:S03]  /*41e0*/  IADD3 R6, P2, PT, R18, UR4, RZ ;  /* 0x0000000412067c10 */ /* 0x001fc6000ff5e0ff */
[----:B------:R0:W-:Y:S01]  /*41f0*/  STL.S16 [R1+0x470], R7 ;  /* 0x0004700701007387 */ /* 0x0001e20000100600 */
[----:B----4-:R-:W-:Y:S02]  /*4200*/  PRMT R11, RZ, 0x7610, R11 ;  /* 0x00007610ff0b7816 */ /* 0x010fe4000000000b */
[----:B0-----:R-:W-:Y:S02]  /*4210*/  IADD3.X R7, PT, PT, R19, UR5, RZ, P2, !PT ;  /* 0x0000000513077c10 */ /* 0x001fe400097fe4ff */
[----:B------:R-:W-:Y:S01]  /*4220*/  PRMT R10, RZ, 0x7610, R10 ;  /* 0x00007610ff0a7816 */ /* 0x000fe2000000000a */
[----:B------:R-:W4:Y:S04]  /*4230*/  LDL.LU.64 R18, [R1+0xa90] ;  /* 0x000a900001127983 */ /* 0x000f280000300a00 */
[----:B------:R0:W2:Y:S01]  /*4240*/  @P1 LDG.E.U16 R11, desc[UR10][R6.64] ;  /* 0x0000000a060b1981 */ /* 0x0000a2000c1e1500 */
[----:B------:R-:W-:-:S03]  /*4250*/  IADD3 R2, P3, PT, R22, UR4, RZ ;  /* 0x0000000416027c10 */ /* 0x000fc6000ff7e0ff */
[----:B---3--:R3:W-:Y:S01]  /*4260*/  @P1 STL [R1+0x470], R3 ;  /* 0x0004700301001387 */ /* 0x0087e20000100800 */
[----:B0-----:R-:W-:Y:S01]  /*4270*/  IMAD.MOV.U32 R7, RZ, RZ, R10 ;  /* 0x000000ffff077224 */ /* 0x001fe200078e000a */
[----:B---3--:R-:W-:Y:S02]  /*4280*/  IADD3.X R3, PT, PT, R23, UR5, RZ, P3, !PT ;  /* 0x0000000517037c10 */ /* 0x008fe40009ffe4ff */
[----:B------:R-:W3:Y:S04]  /*4290*/  LDL.LU.64 R22, [R1+0xa88] ;  /* 0x000a880001167983 */ /* 0x000ee80000300a00 */
[----:B------:R0:W4:Y:S04]  /*42a0*/  @P1 LDG.E.U16 R7, desc[UR10][R2.64] ;  /* 0x0000000a02071981 */ /* 0x000128000c1e1500 */
[----:B------:R-:W-:Y:S04]  /*42b0*/  STL.S16 [R1+0x46c], R10 ;  /* 0x00046c0a01007387 */ /* 0x000fe80000100600 */
[----:B--2---:R2:W-:Y:S04]  /*42c0*/  STL [R1+0x474], R11 ;  /* 0x0004740b01007387 */ /* 0x0045e80000100800 */
[----:B--2---:R-:W2:Y:S01]  /*42d0*/  LDL.64 R10, [R1+0x660] ;  /* 0x00066000010a7983 */ /* 0x004ea20000100a00 */
[----:B------:R-:W-:Y:S01]  /*42e0*/  ISETP.GT.AND P2, PT, R0, 0xc, PT ;  /* 0x0000000c0000780c */ /* 0x000fe20003f44270 */
[----:B0-----:R-:W-:Y:S01]  /*42f0*/  IMAD.MOV.U32 R2, RZ, RZ, R20 ;  /* 0x000000ffff027224 */ /* 0x001fe200078e0014 */
[----:B------:R-:W-:Y:S01]  /*4300*/  IADD3 R4, P4, PT, R20, UR4, RZ ;  /* 0x0000000414047c10 */ /* 0x000fe2000ff9e0ff */
[----:B------:R-:W-:Y:S01]  /*4310*/  IMAD.MOV.U32 R3, RZ, RZ, R21 ;  /* 0x000000ffff037224 */ /* 0x000fe200078e0015 */
[----:B------:R-:W-:Y:S01]  /*4320*/  IADD3 R6, P3, PT, R24, UR4, RZ ;  /* 0x0000000418067c10 */ /* 0x000fe2000ff7e0ff */
[----:B------:R-:W2:Y:S01]  /*4330*/  LDL.64 R20, [R1+0x678] ;  /* 0x0006780001147983 */ /* 0x000ea20000100a00 */
[----:B---3--:R-:W-:-:S02]  /*4340*/  PRMT R22, RZ, 0x7610, R22 ;  /* 0x00007610ff167816 */ /* 0x008fc40000000016 */
[----:B------:R-:W-:Y:S01]  /*4350*/  PRMT R23, RZ, 0x7610, R23 ;  /* 0x00007610ff177816 */ /* 0x000fe20000000017 */
[----:B----4-:R0:W-:Y:S01]  /*4360*/  @P1 STL [R1+0x46c], R7 ;  /* 0x00046c0701001387 */ /* 0x0101e20000100800 */
[----:B------:R-:W-:-:S05]  /*4370*/  IADD3.X R5, PT, PT, R3, UR5, RZ, P4, !PT ;  /* 0x0000000503057c10 */ /* 0x000fca000a7fe4ff */
[----:B------:R2:W3:Y:S01]  /*4380*/  @P1 LDG.E.U16 R23, desc[UR10][R4.64] ;  /* 0x0000000a04171981 */ /* 0x0004e2000c1e1500 */
[----:B0-----:R-:W-:-:S03]  /*4390*/  IADD3.X R7, PT, PT, R25, UR5, RZ, P3, !PT ;  /* 0x0000000519077c10 */ /* 0x001fc60009ffe4ff */
[----:B------:R-:W4:Y:S04]  /*43a0*/  LDL.64 R24, [R1+0x690] ;  /* 0x0006900001187983 */ /* 0x000f280000100a00 */
[----:B------:R-:W3:Y:S01]  /*43b0*/  @P2 LDG.E.U16 R22, desc[UR10][R6.64] ;  /* 0x0000000a06162981 */ /* 0x000ee2000c1e1500 */
[----:B------:R-:W-:Y:S02]  /*43c0*/  IADD3 R2, P4, PT, R26, UR4, RZ ;  /* 0x000000041a027c10 */ /* 0x000fe4000ff9e0ff */
[----:B------:R-:W-:Y:S02]  /*43d0*/  PRMT R18, RZ, 0x7610, R18 ;  /* 0x00007610ff127816 */ /* 0x000fe40000000012 */
[----:B------:R-:W-:Y:S02]  /*43e0*/  PRMT R19, RZ, 0x7610, R19 ;  /* 0x00007610ff137816 */ /* 0x000fe40000000013 */
[----:B------:R-:W-:-:S02]  /*43f0*/  IADD3.X R3, PT, PT, R27, UR5, RZ, P4, !PT ;  /* 0x000000051b037c10 */ /* 0x000fc4000a7fe4ff */
[----:B------:R-:W3:Y:S04]  /*4400*/  LDL.64 R26, [R1+0x688] ;  /* 0x00068800011a7983 */ /* 0x000ee80000100a00 */
[----:B------:R0:W3:Y:S01]  /*4410*/  @P2 LDG.E.U16 R19, desc[UR10][R2.64] ;  /* 0x0000000a02132981 */ /* 0x0000e2000c1e1500 */
[----:B--2---:R-:W-:-:S04]  /*4420*/  IADD3 R4, P1, PT, R10, UR4, RZ ;  /* 0x000000040a047c10 */ /* 0x004fc8000ff3e0ff */
[----:B------:R-:W-:-:S05]  /*4430*/  IADD3.X R5, PT, PT, R11, UR5, RZ, P1, !PT ;  /* 0x000000050b057c10 */ /* 0x000fca0008ffe4ff */
[----:B------:R4:W2:Y:S01]  /*4440*/  @P2 LDG.E.U16 R18, desc[UR10][R4.64] ;  /* 0x0000000a04122981 */ /* 0x0008a2000c1e1500 */
[----:B0-----:R-:W-:Y:S02]  /*4450*/  IADD3 R2, P3, PT, R20, UR4, RZ ;  /* 0x0000000414027c10 */ /* 0x001fe4000ff7e0ff */
[----:B------:R-:W-:Y:S02]  /*4460*/  PRMT R6, RZ, 0x7610, R6 ;  /* 0x00007610ff067816 */ /* 0x000fe40000000006 */
[----:B------:R-:W-:Y:S02]  /*4470*/  IADD3.X R3, PT, PT, R21, UR5, RZ, P3, !PT ;  /* 0x0000000515037c10 */ /* 0x000fe40009ffe4ff */
[----:B------:R-:W-:Y:S02]  /*4480*/  ISETP.GT.AND P1, PT, R0, 0xd, PT ;  /* 0x0000000d0000780c */ /* 0x000fe40003f24270 */
[----:B------:R-:W-:Y:S01]  /*4490*/  PRMT R7, RZ, 0x7610, R7 ;  /* 0x00007610ff077816 */ /* 0x000fe20000000007 */
[----:B------:R0:W2:Y:S01]  /*44a0*/  @P2 LDG.E.U16 R6, desc[UR10][R2.64] ;  /* 0x0000000a02062981 */ /* 0x0000a2000c1e1500 */
[----:B----4-:R-:W-:-:S03]  /*44b0*/  IADD3 R4, P3, PT, R24, UR4, RZ ;  /* 0x0000000418047c10 */ /* 0x010fc6000ff7e0ff */
[----:B---3--:R-:W-:Y:S04]  /*44c0*/  STL [R1+0x464], R22 ;  /* 0x0004641601007387 */ /* 0x008fe80000100800 */
[----:B------:R3:W-:Y:S01]  /*44d0*/  STL [R1+0x468], R23 ;  /* 0x0004681701007387 */ /* 0x0007e20000100800 */
[----:B0-----:R-:W-:Y:S01]  /*44e0*/  IMAD.MOV.U32 R3, RZ, RZ, R7 ;  /* 0x000000ffff037224 */ /* 0x001fe200078e0007 */
[----:B------:R-:W-:-:S05]  /*44f0*/  IADD3.X R5, PT, PT, R25, UR5, RZ, P3, !PT ;  /* 0x0000000519057c10 */ /* 0x000fca0009ffe4ff */
[----:B------:R-:W4:Y:S04]  /*4500*/  @P1 LDG.E.U16 R3, desc[UR10][R4.64] ;  /* 0x0000000a04031981 */ /* 0x000f28000c1e1500 */
[----:B---3--:R-:W3:Y:S04]  /*4510*/  LDL.64 R22, [R1+0x680] ;  /* 0x0006800001167983 */ /* 0x008ee80000100a00 */
[----:B------:R-:W4:Y:S04]  /*4520*/  LDL.LU.64 R10, [R1+0xa80] ;  /* 0x000a8000010a7983 */ /* 0x000f280000300a00 */
        /* <DEDUP_REMOVED lines=8> */
[----:B---3--:R-:W-:Y:S02]  /*45b0*/  IADD3 R2, P3, PT, R22, UR4, RZ ;  /* 0x0000000416027c10 */ /* 0x008fe4000ff7e0ff */
[----:B----4-:R-:W-:Y:S02]  /*45c0*/  PRMT R11, RZ, 0x7610, R11 ;  /* 0x00007610ff0b7816 */ /* 0x010fe4000000000b */
[----:B------:R-:W-:Y:S02]  /*45d0*/  PRMT R10, RZ, 0x7610, R10 ;  /* 0x00007610ff0a7816 */ /* 0x000fe4000000000a */
[----:B0-----:R-:W-:Y:S02]  /*45e0*/  IADD3.X R7, PT, PT, R27, UR5, RZ, P2, !PT ;  /* 0x000000051b077c10 */ /* 0x001fe400097fe4ff */
[----:B------:R-:W3:Y:S04]  /*45f0*/  LDL.LU.64 R26, [R1+0xa78] ;  /* 0x000a7800011a7983 */ /* 0x000ee80000300a00 */
[----:B------:R0:W4:Y:S04]  /*4600*/  @P1 LDG.E.U16 R11, desc[UR10][R6.64] ;  /* 0x0000000a060b1981 */ /* 0x000128000c1e1500 */
[----:B------:R1:W-:Y:S01]  /*4610*/  @P1 STL [R1+0x450], R3 ;  /* 0x0004500301001387 */ /* 0x0003e20000100800 */
[----:B0-----:R-:W-:Y:S01]  /*4620*/  IMAD.MOV.U32 R6, RZ, RZ, R10 ;  /* 0x000000ffff067224 */ /* 0x001fe200078e000a */
[----:B------:R-:W-:-:S02]  /*4630*/  PRMT R7, RZ, 0x7610, R7 ;  /* 0x00007610ff077816 */ /* 0x000fc40000000007 */
[----:B-1----:R-:W-:-:S05]  /*4640*/  IADD3.X R3, PT, PT, R23, UR5, RZ, P3, !PT ;  /* 0x0000000517037c10 */ /* 0x002fca0009ffe4ff */
[----:B------:R0:W3:Y:S02]  /*4650*/  @P1 LDG.E.U16 R6, desc[UR10][R2.64] ;  /* 0x0000000a02061981 */ /* 0x0000e4000c1e1500 */
[----:B0-----:R-:W-:Y:S01]  /*4660*/  IMAD.MOV.U32 R3, RZ, RZ, R7 ;  /* 0x000000ffff037224 */ /* 0x001fe200078e0007 */
[----:B--2---:R-:W-:-:S04]  /*4670*/  IADD3 R4, P4, PT, R18, UR4, RZ ;  /* 0x0000000412047c10 */ /* 0x004fc8000ff9e0ff */
[----:B------:R-:W-:-:S05]  /*4680*/  IADD3.X R5, PT, PT, R19, UR5, RZ, P4, !PT ;  /* 0x0000000513057c10 */ /* 0x000fca000a7fe4ff */
[----:B------:R0:W2:Y:S04]  /*4690*/  @P1 LDG.E.U16 R3, desc[UR10][R4.64] ;  /* 0x0000000a04031981 */ /* 0x0000a8000c1e1500 */
[----:B------:R-:W-:Y:S01]  /*46a0*/  STL.S16 [R1+0x44c], R10 ;  /* 0x00044c0a01007387 */ /* 0x000fe20000100600 */
[----:B------:R-:W-:Y:S02]  /*46b0*/  ISETP.GT.AND P2, PT, R0, 0xe, PT ;  /* 0x0000000e0000780c */ /* 0x000fe40003f44270 */
[----:B------:R-:W-:Y:S01]  /*46c0*/  IADD3 R2, P4, PT, R24, UR4, RZ ;  /* 0x0000000418027c10 */ /* 0x000fe2000ff9e0ff */
[----:B0-----:R-:W-:Y:S02]  /*46d0*/  IMAD.MOV.U32 R5, RZ, RZ, R25 ;  /* 0x000000ffff057224 */ /* 0x001fe400078e0019 */
[----:B------:R-:W-:Y:S01]  /*46e0*/  IMAD.MOV.U32 R4, RZ, RZ, R24 ;  /* 0x000000ffff047224 */ /* 0x000fe200078e0018 */
[----:B----4-:R0:W-:Y:S04]  /*46f0*/  STL [R1+0x454], R11 ;  /* 0x0004540b01007387 */ /* 0x0101e80000100800 */
[----:B------:R-:W4:Y:S04]  /*4700*/  LDL.64 R22, [R1+0x6b8] ;  /* 0x0006b80001167983 */ /* 0x000f280000100a00 */
[----:B0-----:R-:W4:Y:S01]  /*4710*/  LDL.64 R10, [R1+0x6a0] ;  /* 0x0006a000010a7983 */ /* 0x001f220000100a00 */
[----:B---3--:R-:W-:-:S03]  /*4720*/  PRMT R26, RZ, 0x7610, R26 ;  /* 0x00007610ff1a7816 */ /* 0x008fc6000000001a */
[----:B------:R0:W-:Y:S04]  /*4730*/  @P1 STL [R1+0x44c], R6 ;  /* 0x00044c0601001387 */ /* 0x0001e80000100800 */
[----:B------:R-:W3:Y:S01]  /*4740*/  LDL.LU.64 R18, [R1+0xa70] ;  /* 0x000a700001127983 */ /* 0x000ee20000300a00 */
[----:B0-----:R-:W-:-:S03]  /*4750*/  IADD3 R6, P3, PT, R20, UR4, RZ ;  /* 0x0000000414067c10 */ /* 0x001fc6000ff7e0ff */
[----:B------:R0:W-:Y:S01]  /*4760*/  STL.S16 [R1+0x448], R7 ;  /* 0x0004480701007387 */ /* 0x0001e20000100600 */
[----:B------:R-:W-:Y:S02]  /*4770*/  PRMT R27, RZ, 0x7610, R27 ;  /* 0x00007610ff1b7816 */ /* 0x000fe4000000001b */
[----:B0-----:R-:W-:Y:S02]  /*4780*/  IADD3.X R7, PT, PT, R21, UR5, RZ, P3, !PT ;  /* 0x0000000515077c10 */ /* 0x001fe40009ffe4ff */
[----:B------:R-:W3:Y:S04]  /*4790*/  LDL.LU.64 R20, [R1+0xa68] ;  /* 0x000a680001147983 */ /* 0x000ee80000300a00 */
[----:B------:R-:W3:Y:S04]  /*47a0*/  LDL.64 R24, [R1+0x1f8] ;  /* 0x0001f80001187983 */ /* 0x000ee80000100a00 */
[----:B------:R-:W3:Y:S04]  /*47b0*/  @P2 LDG.E.U16 R27, desc[UR10][R6.64] ;  /* 0x0000000a061b2981 */ /* 0x000ee8000c1e1500 */
[----:B--2---:R0:W-:Y:S02]  /*47c0*/  @P1 STL [R1+0x448], R3 ;  /* 0x0004480301001387 */ /* 0x0041e40000100800 */
[----:B0-----:R-:W-:-:S05]  /*47d0*/  IADD3.X R3, PT, PT, R5, UR5, RZ, P4, !PT ;  /* 0x0000000505037c10 */ /* 0x001fca000a7fe4ff */
[----:B------:R0:W2:Y:S02]  /*47e0*/  @P2 LDG.E.U16 R26, desc[UR10][R2.64] ;  /* 0x0000000a021a2981 */ /* 0x0000a4000c1e1500 */
[----:B0-----:R-:W-:Y:S02]  /*47f0*/  PRMT R3, RZ, 0x7610, R3 ;  /* 0x00007610ff037816 */ /* 0x001fe40000000003 */
[----:B----4-:R-:W-:Y:S02]  /*4800*/  IADD3 R6, P1, PT, R22, UR4, RZ ;  /* 0x0000000416067c10 */ /* 0x010fe4000ff3e0ff */
[----:B------:R-:W-:Y:S02]  /*4810*/  IADD3 R4, P3, PT, R10, UR4, RZ ;  /* 0x000000040a047c10 */ /* 0x000fe4000ff7e0ff */
[----:B------:R-:W-:Y:S02]  /*4820*/  PRMT R2, RZ, 0x7610, R2 ;  /* 0x00007610ff027816 */ /* 0x000fe40000000002 */
[----:B------:R-:W-:-:S02]  /*4830*/  IADD3.X R5, PT, PT, R11, UR5, RZ, P3, !PT ;  /* 0x000000050b057c10 */ /* 0x000fc40009ffe4ff */
[----:B------:R-:W-:-:S03]  /*4840*/  IADD3.X R7, PT, PT, R23, UR5, RZ, P1, !PT ;  /* 0x0000000517077c10 */ /* 0x000fc60008ffe4ff */
[----:B------:R-:W4:Y:S04]  /*4850*/  @P2 LDG.E.U16 R3, desc[UR10][R4.64] ;  /* 0x0000000a04032981 */ /* 0x000f28000c1e1500 */
[----:B------:R-:W4:Y:S04]  /*4860*/  @P2 LDG.E.U16 R2, desc[UR10][R6.64] ;  /* 0x0000000a06022981 */ /* 0x000f28000c1e1500 */
[----:B--2---:R-:W-:Y:S04]  /*4870*/  STL [R1+0x440], R26 ;  /* 0x0004401a01007387 */ /* 0x004fe80000100800 */
[----:B---3--:R0:W-:Y:S04]  /*4880*/  STL [R1+0x444], R27 ;  /* 0x0004441b01007387 */ /* 0x0081e80000100800 */
[----:B0-----:R-:W2:Y:S04]  /*4890*/  LDL.64 R26, [R1+0x6c0] ;  /* 0x0006c000011a7983 */ /* 0x001ea80000100a00 */
[----:B------:R-:W3:Y:S04]  /*48a0*/  LDL.LU.64 R10, [R1+0xa60] ;  /* 0x000a6000010a7983 */ /* 0x000ee80000300a00 */
[----:B------:R-:W2:Y:S01]  /*48b0*/  LDL.64 R4, [R1+0x1f0] ;  /* 0x0001f00001047983 */ /* 0x000ea20000100a00 */
[----:B------:R-:W-:-:S02]  /*48c0*/  ISETP.GT.AND P1, PT, R0, 0xf, PT ;  /* 0x0000000f0000780c */ /* 0x000fc40003f24270 */
[----:B------:R-:W-:Y:S01]  /*48d0*/  IADD3 RZ, P2, PT, R24, UR4, RZ ;  /* 0x0000000418ff7c10 */ /* 0x000fe2000ff5e0ff */
[----:B------:R-:W3:Y:S01]  /*48e0*/  LDL.64 R22, [R1+0x208] ;  /* 0x0002080001167983 */ /* 0x000ee20000100a00 */
[----:B------:R-:W-:-:S03]  /*48f0*/  PRMT R18, RZ, 0x7610, R18 ;  /* 0x00007610ff127816 */ /* 0x000fc60000000012 */
[----:B----4-:R0:W-:Y:S04]  /*4900*/  STL [R1+0x438], R2 ;  /* 0x0004380201007387 */ /* 0x0101e80000100800 */
[----:B------:R1:W-:Y:S01]  /*4910*/  STL [R1+0x43c], R3 ;  /* 0x00043c0301007387 */ /* 0x0003e20000100800 */
[----:B------:R-:W-:Y:S02]  /*4920*/  PRMT R19, RZ, 0x7610, R19 ;  /* 0x00007610ff137816 */ /* 0x000fe40000000013 */
[C---:B--2---:R-:W-:Y:S01]  /*4930*/  IADD3 RZ, P3, PT, R4.reuse, UR4, RZ ;  /* 0x0000000404ff7c10 */ /* 0x044fe2000ff7e0ff */
[----:B0-----:R-:W-:Y:S02]  /*4940*/  VIADD R2, R4, UR4 ;  /* 0x0000000404027c36 */ /* 0x001fe40008000000 */
[----:B------:R-:W-:Y:S01]  /*4950*/  VIADD R4, R24, UR4 ;  /* 0x0000000418047c36 */ /* 0x000fe20008000000 */
[----:B-1----:R-:W-:-:S02]  /*4960*/  IADD3.X R3, PT, PT, R5, UR5, RZ, P3, !PT ;  /* 0x0000000505037c10 */ /* 0x002fc40009ffe4ff */
[----:B------:R-:W-:Y:S02]  /*4970*/  IADD3.X R5, PT, PT, R25, UR5, RZ, P2, !PT ;  /* 0x0000000519057c10 */ /* 0x000fe400097fe4ff */
[----:B------:R-:W2:Y:S04]  /*4980*/  LDL.LU.64 R24, [R1+0xa58] ;  /* 0x000a580001187983 */ /* 0x000ea80000300a00 */
[----:B------:R-:W4:Y:S01]  /*4990*/  @P1 LDG.E.U16 R18, desc[UR10][R4.64] ;  /* 0x0000000a04121981 */ /* 0x000f22000c1e1500 */
[----:B------:R-:W-:-:S03]  /*49a0*/  IADD3 R6, P3, PT, R26, UR4, RZ ;  /* 0x000000041a067c10 */ /* 0x000fc6000ff7e0ff */
[----:B------:R0:W2:Y:S04]  /*49b0*/  @P1 LDG.E.U16 R19, desc[UR10][R2.64] ;  /* 0x0000000a02131981 */ /* 0x0000a8000c1e1500 */
[----:B------:R-:W2:Y:S01]  /*49c0*/  LDL.64 R4, [R1+0x200] ;  /* 0x0002000001047983 */ /* 0x000ea20000100a00 */
[----:B------:R-:W-:-:S03]  /*49d0*/  IADD3.X R7, PT, PT, R27, UR5, RZ, P3, !PT ;  /* 0x000000051b077c10 */ /* 0x000fc60009ffe4ff */
[----:B------:R-:W2:Y:S01]  /*49e0*/  LDL.64 R26, [R1+0x210] ;  /* 0x00021000011a7983 */ /* 0x000ea20000100a00 */
[----:B------:R-:W-:Y:S02]  /*49f0*/  PRMT R20, RZ, 0x7610, R20 ;  /* 0x00007610ff147816 */ /* 0x000fe40000000014 */
[----:B------:R-:W-:Y:S02]  /*4a00*/  PRMT R21, RZ, 0x7610, R21 ;  /* 0x00007610ff157816 */ /* 0x000fe40000000015 */
[----:B---3--:R-:W-:Y:S02]  /*4a10*/  IADD3 RZ, P3, PT, R22, UR4, RZ ;  /* 0x0000000416ff7c10 */ /* 0x008fe4000ff7e0ff */
[----:B------:R-:W-:Y:S02]  /*4a20*/  ISETP.GT.AND P2, PT, R0, 0x10, PT ;  /* 0x000000100000780c */ /* 0x000fe40003f44270 */
[----:B------:R-:W3:Y:S04]  /*4a30*/  @P1 LDG.E.U16 R21, desc[UR10][R6.64] ;  /* 0x0000000a06151981 */ /* 0x000ee8000c1e1500 */
[----:B----4-:R-:W-:Y:S01]  /*4a40*/  STL [R1+0x430], R18 ;  /* 0x0004301201007387 */ /* 0x010fe20000100800 */
[C---:B--2---:R-:W-:Y:S01]  /*4a50*/  IADD3 RZ, P4, PT, R4.reuse, UR4, RZ ;  /* 0x0000000404ff7c10 */ /* 0x044fe2000ff9e0ff */
[----:B0-----:R-:W-:-:S03]  /*4a60*/  VIADD R2, R4, UR4 ;  /* 0x0000000404027c36 */ /* 0x001fc60008000000 */
[----:B------:R-:W-:Y:S01]  /*4a70*/  IADD3.X R3, PT, PT, R5, UR5, RZ, P4, !PT ;  /* 0x0000000505037c10 */ /* 0x000fe2000a7fe4ff */
[----:B------:R0:W-:Y:S01]  /*4a80*/  STL [R1+0x434], R19 ;  /* 0x0004341301007387 */ /* 0x0001e20000100800 */
[----:B------:R-:W-:-:S03]  /*4a90*/  VIADD R4, R22, UR4 ;  /* 0x0000000416047c36 */ /* 0x000fc60008000000 */
[----:B------:R1:W2:Y:S01]  /*4aa0*/  @P1 LDG.E.U16 R20, desc[UR10][R2.64] ;  /* 0x0000000a02141981 */ /* 0x0002a2000c1e1500 */
[----:B------:R-:W-:Y:S02]  /*4ab0*/  IADD3.X R5, PT, PT, R23, UR5, RZ, P3, !PT ;  /* 0x0000000517057c10 */ /* 0x000fe40009ffe4ff */
[C---:B------:R-:W-:Y:S01]  /*4ac0*/  IADD3 RZ, P3, PT, R26.reuse, UR4, RZ ;  /* 0x000000041aff7c10 */ /* 0x040fe2000ff7e0ff */
[----:B------:R-:W4:Y:S04]  /*4ad0*/  LDL.64 R22, [R1+0x220] ;  /* 0x0002200001167983 */ /* 0x000f280000100a00 */
[----:B0-----:R-:W4:Y:S01]  /*4ae0*/  LDL.64 R18, [R1+0x218] ;  /* 0x0002180001127983 */ /* 0x001f220000100a00 */
[----:B------:R-:W-:Y:S01]  /*4af0*/  PRMT R24, RZ, 0x7610, R24 ;  /* 0x00007610ff187816 */ /* 0x000fe20000000018 */
[----:B-1----:R-:W-:Y:S01]  /*4b00*/  VIADD R2, R26, UR4 ;  /* 0x000000041a027c36 */ /* 0x002fe20008000000 */
[----:B------:R-:W-:-:S02]  /*4b10*/  PRMT R25, RZ, 0x7610, R25 ;  /* 0x00007610ff197816 */ /* 0x000fc40000000019 */
[----:B------:R-:W-:-:S04]  /*4b20*/  IADD3.X R3, PT, PT, R27, UR5, RZ, P3, !PT ;  /* 0x000000051b037c10 */ /* 0x000fc80009ffe4ff */
[----:B------:R0:W4:Y:S04]  /*4b30*/  @P2 LDG.E.U16 R25, desc[UR10][R4.64] ;  /* 0x0000000a04192981 */ /* 0x000128000c1e1500 */
[----:B------:R1:W4:Y:S01]  /*4b40*/  @P2 LDG.E.U16 R24, desc[UR10][R2.64] ;  /* 0x0000000a02182981 */ /* 0x000322000c1e1500 */
[----:B------:R-:W-:Y:S02]  /*4b50*/  PRMT R10, RZ, 0x7610, R10 ;  /* 0x00007610ff0a7816 */ /* 0x000fe4000000000a */
[----:B------:R-:W-:Y:S01]  /*4b60*/  PRMT R11, RZ, 0x7610, R11 ;  /* 0x00007610ff0b7816 */ /* 0x000fe2000000000b */
[----:B--2---:R-:W-:Y:S04]  /*4b70*/  STL [R1+0x428], R20 ;  /* 0x0004281401007387 */ /* 0x004fe80000100800 */
[----:B---3--:R2:W-:Y:S01]  /*4b80*/  STL [R1+0x42c], R21 ;  /* 0x00042c1501007387 */ /* 0x0085e20000100800 */
[----:B----4-:R-:W-:-:S02]  /*4b90*/  IADD3 RZ, P4, PT, R22, UR4, RZ ;  /* 0x0000000416ff7c10 */ /* 0x010fc4000ff9e0ff */
[C---:B------:R-:W-:Y:S01]  /*4ba0*/  IADD3 RZ, P1, PT, R18.reuse, UR4, RZ ;  /* 0x0000000412ff7c10 */ /* 0x040fe2000ff3e0ff */
[----:B0-----:R-:W-:Y:S01]  /*4bb0*/  VIADD R4, R18, UR4 ;  /* 0x0000000412047c36 */ /* 0x001fe20008000000 */
[----:B--2---:R-:W2:Y:S02]  /*4bc0*/  LDL.64 R20, [R1+0x228] ;  /* 0x0002280001147983 */ /* 0x004ea40000100a00 */
[----:B------:R-:W-:Y:S01]  /*4bd0*/  IADD3.X R5, PT, PT, R19, UR5, RZ, P1, !PT ;  /* 0x0000000513057c10 */ /* 0x000fe20008ffe4ff */
[----:B-1----:R-:W-:Y:S01]  /*4be0*/  VIADD R2, R22, UR4 ;  /* 0x0000000416027c36 */ /* 0x002fe20008000000 */
[----:B------:R-:W3:Y:S01]  /*4bf0*/  LDL.LU.64 R26, [R1+0xa50] ;  /* 0x000a5000011a7983 */ /* 0x000ee20000300a00 */
[----:B------:R-:W-:-:S03]  /*4c00*/  IADD3.X R3, PT, PT, R23, UR5, RZ, P4, !PT ;  /* 0x0000000517037c10 */ /* 0x000fc6000a7fe4ff */
[----:B------:R-:W4:Y:S04]  /*4c10*/  LDL.64 R18, [R1+0x230] ;  /* 0x0002300001127983 */ /* 0x000f280000100a00 */
[----:B------:R-:W-:Y:S04]  /*4c20*/  STL [R1+0x420], R24 ;  /* 0x0004201801007387 */ /* 0x000fe80000100800 */
[----:B------:R-:W3:Y:S04]  /*4c30*/  @P2 LDG.E.U16 R10, desc[UR10][R2.64] ;  /* 0x0000000a020a2981 */ /* 0x000ee8000c1e1500 */
[----:B------:R0:W-:Y:S04]  /*4c40*/  STL [R1+0x424], R25 ;  /* 0x0004241901007387 */ /* 0x0001e80000100800 */
[----:B------:R1:W3:Y:S04]  /*4c50*/  @P2 LDG.E.U16 R11, desc[UR10][R4.64] ;  /* 0x0000000a040b2981 */ /* 0x0002e8000c1e1500 */
[----:B0-----:R-:W3:Y:S01]  /*4c60*/  LDL.64 R24, [R1+0x238] ;  /* 0x0002380001187983 */ /* 0x001ee20000100a00 */
[----:B------:R-:W-:-:S03]  /*4c70*/  ISETP.GT.AND P1, PT, R0, 0x11, PT ;  /* 0x000000110000780c */ /* 0x000fc60003f24270 */
[----:B------:R-:W3:Y:S01]  /*4c80*/  LDL.LU.64 R22, [R1+0xa48] ;  /* 0x000a480001167983 */ /* 0x000ee20000300a00 */
[C---:B--2---:R-:W-:Y:S01]  /*4c90*/  IADD3 RZ, P3, PT, R20.reuse, UR4, RZ ;  /* 0x0000000414ff7c10 */ /* 0x044fe2000ff7e0ff */
[----:B-1----:R-:W-:-:S03]  /*4ca0*/  VIADD R4, R20, UR4 ;  /* 0x0000000414047c36 */ /* 0x002fc60008000000 */
[----:B------:R-:W-:Y:S02]  /*4cb0*/  IADD3.X R5, PT, PT, R21, UR5, RZ, P3, !PT ;  /* 0x0000000515057c10 */ /* 0x000fe40009ffe4ff */
[----:B------:R-:W2:Y:S01]  /*4cc0*/  LDL.64 R20, [R1+0x240] ;  /* 0x0002400001147983 */ /* 0x000ea20000100a00 */
[C---:B----4-:R-:W-:Y:S01]  /*4cd0*/  IADD3 RZ, P3, PT, R18.reuse, UR4, RZ ;  /* 0x0000000412ff7c10 */ /* 0x050fe2000ff7e0ff */
[----:B------:R-:W-:Y:S01]  /*4ce0*/  VIADD R2, R18, UR4 ;  /* 0x0000000412027c36 */ /* 0x000fe20008000000 */
[----:B---3--:R-:W-:Y:S02]  /*4cf0*/  PRMT R26, RZ, 0x7610, R26 ;  /* 0x00007610ff1a7816 */ /* 0x008fe4000000001a */
[----:B------:R-:W-:Y:S02]  /*4d00*/  PRMT R27, RZ, 0x7610, R27 ;  /* 0x00007610ff1b7816 */ /* 0x000fe4000000001b */
[----:B------:R-:W-:Y:S01]  /*4d10*/  IADD3.X R3, PT, PT, R19, UR5, RZ, P3, !PT ;  /* 0x0000000513037c10 */ /* 0x000fe20009ffe4ff */
[----:B------:R-:W-:Y:S04]  /*4d20*/  STL [R1+0x414], R10 ;  /* 0x0004140a01007387 */ /* 0x000fe80000100800 */
[----:B------:R-:W3:Y:S04]  /*4d30*/  @P1 LDG.E.U16 R26, desc[UR10][R2.64] ;  /* 0x0000000a021a1981 */ /* 0x000ee8000c1e1500 */
[----:B------:R0:W-:Y:S04]  /*4d40*/  STL [R1+0x41c], R11 ;  /* 0x00041c0b01007387 */ /* 0x0001e80000100800 */
[----:B------:R1:W4:Y:S01]  /*4d50*/  @P1 LDG.E.U16 R27, desc[UR10][R4.64] ;  /* 0x0000000a041b1981 */ /* 0x000322000c1e1500 */
[----:B------:R-:W-:-:S03]  /*4d60*/  IADD3 RZ, P2, PT, R24, UR4, RZ ;  /* 0x0000000418ff7c10 */ /* 0x000fc6000ff5e0ff */
[----:B0-----:R-:W4:Y:S04]  /*4d70*/  LDL.64 R10, [R1+0x248] ;  /* 0x00024800010a7983 */ /* 0x001f280000100a00 */
[----:B------:R-:W4:Y:S01]  /*4d80*/  LDL.LU.64 R18, [R1+0xa40] ;  /* 0x000a400001127983 */ /* 0x000f220000300a00 */
[----:B-1----:R-:W-:Y:S01]  /*4d90*/  VIADD R4, R24, UR4 ;  /* 0x0000000418047c36 */ /* 0x002fe20008000000 */
[----:B------:R-:W-:Y:S02]  /*4da0*/  IADD3.X R5, PT, PT, R25, UR5, RZ, P2, !PT ;  /* 0x0000000519057c10 */ /* 0x000fe400097fe4ff */
[----:B------:R-:W4:Y:S01]  /*4db0*/  LDL.64 R24, [R1+0x250] ;  /* 0x0002500001187983 */ /* 0x000f220000100a00 */
[----:B------:R-:W-:Y:S02]  /*4dc0*/  PRMT R22, RZ, 0x7610, R22 ;  /* 0x00007610ff167816 */ /* 0x000fe40000000016 */
[----:B------:R-:W-:-:S02]  /*4dd0*/  PRMT R23, RZ, 0x7610, R23 ;  /* 0x00007610ff177816 */ /* 0x000fc40000000017 */
[----:B------:R-:W-:-:S04]  /*4de0*/  ISETP.GT.AND P2, PT, R0, 0x12, PT ;  /* 0x000000120000780c */ /* 0x000fc80003f44270 */
[----:B------:R0:W4:Y:S01]  /*4df0*/  @P1 LDG.E.U16 R23, desc[UR10][R4.64] ;  /* 0x0000000a04171981 */ /* 0x000122000c1e1500 */
[C---:B--2---:R-:W-:Y:S01]  /*4e00*/  IADD3 RZ, P4, PT, R20.reuse, UR4, RZ ;  /* 0x0000000414ff7c10 */ /* 0x044fe2000ff9e0ff */
[----:B------:R-:W-:-:S03]  /*4e10*/  VIADD R2, R20, UR4 ;  /* 0x0000000414027c36 */ /* 0x000fc60008000000 */
[----:B------:R-:W-:-:S05]  /*4e20*/  IADD3.X R3, PT, PT, R21, UR5, RZ, P4, !PT ;  /* 0x0000000515037c10 */ /* 0x000fca000a7fe4ff */
[----:B------:R1:W2:Y:S04]  /*4e30*/  @P1 LDG.E.U16 R22, desc[UR10][R2.64] ;  /* 0x0000000a02161981 */ /* 0x0002a8000c1e1500 */
[----:B---3--:R-:W-:Y:S04]  /*4e40*/  STL [R1+0x410], R26 ;  /* 0x0004101a01007387 */ /* 0x008fe80000100800 */
[----:B----4-:R3:W-:Y:S01]  /*4e50*/  STL [R1+0x418], R27 ;  /* 0x0004181b01007387 */ /* 0x0107e20000100800 */
[C---:B------:R-:W-:Y:S01]  /*4e60*/  IADD3 RZ, P3, PT, R10.reuse, UR4, RZ ;  /* 0x000000040aff7c10 */ /* 0x040fe2000ff7e0ff */
[----:B0-----:R-:W-:-:S02]  /*4e70*/  VIADD R4, R10, UR4 ;  /* 0x000000040a047c36 */ /* 0x001fc40008000000 */
[----:B---3--:R-:W3:Y:S01]  /*4e80*/  LDL.64 R26, [R1+0x258] ;  /* 0x00025800011a7983 */ /* 0x008ee20000100a00 */
[----:B------:R-:W-:-:S03]  /*4e90*/  IADD3.X R5, PT, PT, R11, UR5, RZ, P3, !PT ;  /* 0x000000050b057c10 */ /* 0x000fc60009ffe4ff */
[----:B------:R-:W4:Y:S01]  /*4ea0*/  LDL.LU.64 R20, [R1+0xa38] ;  /* 0x000a380001147983 */ /* 0x000f220000300a00 */
[----:B------:R-:W-:-:S03]  /*4eb0*/  IADD3 RZ, P3, PT, R24, UR4, RZ ;  /* 0x0000000418ff7c10 */ /* 0x000fc6000ff7e0ff */
[----:B------:R-:W4:Y:S01]  /*4ec0*/  LDL.64 R10, [R1+0x260] ;  /* 0x00026000010a7983 */ /* 0x000f220000100a00 */
[----:B------:R-:W-:Y:S01]  /*4ed0*/  PRMT R18, RZ, 0x7610, R18 ;  /* 0x00007610ff127816 */ /* 0x000fe20000000012 */
[----:B-1----:R-:W-:Y:S01]  /*4ee0*/  VIADD R2, R24, UR4 ;  /* 0x0000000418027c36 */ /* 0x002fe20008000000 */
[----:B------:R-:W-:Y:S02]  /*4ef0*/  PRMT R19, RZ, 0x7610, R19 ;  /* 0x00007610ff137816 */ /* 0x000fe40000000013 */
[----:B------:R-:W-:-:S04]  /*4f00*/  IADD3.X R3, PT, PT, R25, UR5, RZ, P3, !PT ;  /* 0x0000000519037c10 */ /* 0x000fc80009ffe4ff */
[----:B------:R0:W4:Y:S04]  /*4f10*/  @P2 LDG.E.U16 R19, desc[UR10][R4.64] ;  /* 0x0000000a04132981 */ /* 0x000128000c1e1500 */
[----:B------:R1:W4:Y:S04]  /*4f20*/  @P2 LDG.E.U16 R18, desc[UR10][R2.64] ;  /* 0x0000000a02122981 */ /* 0x000328000c1e1500 */
[----:B--2---:R-:W-:Y:S04]  /*4f30*/  STL [R1+0x404], R22 ;  /* 0x0004041601007387 */ /* 0x004fe80000100800 */
[----:B------:R2:W-:Y:S04]  /*4f40*/  STL [R1+0x40c], R23 ;  /* 0x00040c1701007387 */ /* 0x0005e80000100800 */
[----:B--2---:R-:W2:Y:S04]  /*4f50*/  LDL.64 R22, [R1+0x268] ;  /* 0x0002680001167983 */ /* 0x004ea80000100a00 */
[----:B------:R-:W2:Y:S01]  /*4f60*/  LDL.LU.64 R24, [R1+0xa30] ;  /* 0x000a300001187983 */ /* 0x000ea20000300a00 */
[C---:B---3--:R-:W-:Y:S01]  /*4f70*/  IADD3 RZ, P1, PT, R26.reuse, UR4, RZ ;  /* 0x000000041aff7c10 */ /* 0x048fe2000ff3e0ff */
[----:B0-----:R-:W-:-:S03]  /*4f80*/  VIADD R4, R26, UR4 ;  /* 0x000000041a047c36 */ /* 0x001fc60008000000 */
[----:B------:R-:W-:Y:S02]  /*4f90*/  IADD3.X R5, PT, PT, R27, UR5, RZ, P1, !PT ;  /* 0x000000051b057c10 */ /* 0x000fe40008ffe4ff */
[----:B------:R-:W3:Y:S01]  /*4fa0*/  LDL.64 R26, [R1+0x270] ;  /* 0x00027000011a7983 */ /* 0x000ee20000100a00 */
[C---:B----4-:R-:W-:Y:S01]  /*4fb0*/  IADD3 RZ, P4, PT, R10.reuse, UR4, RZ ;  /* 0x000000040aff7c10 */ /* 0x050fe2000ff9e0ff */
[----:B-1----:R-:W-:Y:S01]  /*4fc0*/  VIADD R2, R10, UR4 ;  /* 0x000000040a027c36 */ /* 0x002fe20008000000 */
[----:B------:R-:W-:Y:S02]  /*4fd0*/  PRMT R20, RZ, 0x7610, R20 ;  /* 0x00007610ff147816 */ /* 0x000fe40000000014 */
[----:B------:R-:W-:Y:S02]  /*4fe0*/  PRMT R21, RZ, 0x7610, R21 ;  /* 0x00007610ff157816 */ /* 0x000fe40000000015 */
[----:B------:R-:W-:-:S04]  /*4ff0*/  IADD3.X R3, PT, PT, R11, UR5, RZ, P4, !PT ;  /* 0x000000050b037c10 */ /* 0x000fc8000a7fe4ff */
[----:B------:R0:W4:Y:S04]  /*5000*/  @P2 LDG.E.U16 R21, desc[UR10][R4.64] ;  /* 0x0000000a04152981 */ /* 0x000128000c1e1500 */
[----:B------:R-:W-:Y:S04]  /*5010*/  STL [R1+0x400], R18 ;  /* 0x0004001201007387 */ /* 0x000fe80000100800 */
[----:B------:R1:W4:Y:S04]  /*5020*/  @P2 LDG.E.U16 R20, desc[UR10][R2.64] ;  /* 0x0000000a02142981 */ /* 0x000328000c1e1500 */
[----:B------:R0:W-:Y:S04]  /*5030*/  STL [R1+0x408], R19 ;  /* 0x0004081301007387 */ /* 0x0001e80000100800 */
[----:B0-----:R-:W4:Y:S01]  /*5040*/  LDL.64 R18, [R1+0x278] ;  /* 0x0002780001127983 */ /* 0x001f220000100a00 */
[----:B------:R-:W-:-:S03]  /*5050*/  ISETP.GT.AND P1, PT, R0, 0x13, PT ;  /* 0x000000130000780c */ /* 0x000fc60003f24270 */
[----:B------:R-:W4:Y:S01]  /*5060*/  LDL.LU.64 R10, [R1+0xa28] ;  /* 0x000a2800010a7983 */ /* 0x000f220000300a00 */
[C---:B--2---:R-:W-:Y:S01]  /*5070*/  IADD3 RZ, P3, PT, R22.reuse, UR4, RZ ;  /* 0x0000000416ff7c10 */ /* 0x044fe2000ff7e0ff */
[----:B------:R-:W-:-:S03]  /*5080*/  VIADD R4, R22, UR4 ;  /* 0x0000000416047c36 */ /* 0x000fc60008000000 */
[----:B------:R-:W-:Y:S02]  /*5090*/  IADD3.X R5, PT, PT, R23, UR5, RZ, P3, !PT ;  /* 0x0000000517057c10 */ /* 0x000fe40009ffe4ff */
[----:B------:R-:W2:Y:S01]  /*50a0*/  LDL.64 R22, [R1+0x280] ;  /* 0x0002800001167983 */ /* 0x000ea20000100a00 */
[----:B------:R-:W-:Y:S02]  /*50b0*/  PRMT R24, RZ, 0x7610, R24 ;  /* 0x00007610ff187816 */ /* 0x000fe40000000018 */
[----:B------:R-:W-:Y:S02]  /*50c0*/  PRMT R25, RZ, 0x7610, R25 ;  /* 0x00007610ff197816 */ /* 0x000fe40000000019 */
[C---:B---3--:R-:W-:Y:S01]  /*50d0*/  IADD3 RZ, P3, PT, R26.reuse, UR4, RZ ;  /* 0x000000041aff7c10 */ /* 0x048fe2000ff7e0ff */
[----:B-1----:R-:W-:-:S03]  /*50e0*/  VIADD R2, R26, UR4 ;  /* 0x000000041a027c36 */ /* 0x002fc60008000000 */
[----:B------:R0:W3:Y:S01]  /*50f0*/  @P1 LDG.E.U16 R25, desc[UR10][R4.64] ;  /* 0x0000000a04191981 */ /* 0x0000e2000c1e1500 */
[----:B------:R-:W-:-:S05]  /*5100*/  IADD3.X R3, PT, PT, R27, UR5, RZ, P3, !PT ;  /* 0x000000051b037c10 */ /* 0x000fca0009ffe4ff */
[----:B------:R1:W3:Y:S04]  /*5110*/  @P1 LDG.E.U16 R24, desc[UR10][R2.64] ;  /* 0x0000000a02181981 */ /* 0x0002e8000c1e1500 */
[----:B----4-:R-:W-:Y:S04]  /*5120*/  STL [R1+0x3f4], R20 ;  /* 0x0003f41401007387 */ /* 0x010fe80000100800 */
[----:B------:R4:W-:Y:S04]  /*5130*/  STL [R1+0x3fc], R21 ;  /* 0x0003fc1501007387 */ /* 0x0009e80000100800 */
[----:B----4-:R-:W4:Y:S01]  /*5140*/  LDL.64 R20, [R1+0x288] ;  /* 0x0002880001147983 */ /* 0x010f220000100a00 */
[C---:B------:R-:W-:Y:S01]  /*5150*/  IADD3 RZ, P2, PT, R18.reuse, UR4, RZ ;  /* 0x0000000412ff7c10 */ /* 0x040fe2000ff5e0ff */
[----:B0-----:R-:W-:-:S02]  /*5160*/  VIADD R4, R18, UR4 ;  /* 0x0000000412047c36 */ /* 0x001fc40008000000 */
[----:B------:R-:W4:Y:S01]  /*5170*/  LDL.LU.64 R26, [R1+0xa20] ;  /* 0x000a2000011a7983 */ /* 0x000f220000300a00 */
[----:B------:R-:W-:-:S03]  /*5180*/  IADD3.X R5, PT, PT, R19, UR5, RZ, P2, !PT ;  /* 0x0000000513057c10 */ /* 0x000fc600097fe4ff */
[----:B------:R-:W4:Y:S01]  /*5190*/  LDL.64 R18, [R1+0x290] ;  /* 0x0002900001127983 */ /* 0x000f220000100a00 */
[----:B------:R-:W-:Y:S02]  /*51a0*/  PRMT R10, RZ, 0x7610, R10 ;  /* 0x00007610ff0a7816 */ /* 0x000fe4000000000a */
[----:B------:R-:W-:Y:S02]  /*51b0*/  PRMT R11, RZ, 0x7610, R11 ;  /* 0x00007610ff0b7816 */ /* 0x000fe4000000000b */
[----:B------:R-:W-:-:S04]  /*51c0*/  ISETP.GT.AND P2, PT, R0, 0x14, PT ;  /* 0x000000140000780c */ /* 0x000fc80003f44270 */
[----:B------:R0:W4:Y:S01]  /*51d0*/  @P1 LDG.E.U16 R11, desc[UR10][R4.64] ;  /* 0x0000000a040b1981 */ /* 0x000122000c1e1500 */
[C---:B--2---:R-:W-:Y:S01]  /*51e0*/  IADD3 RZ, P4, PT, R22.reuse, UR4, RZ ;  /* 0x0000000416ff7c10 */ /* 0x044fe2000ff9e0ff */
[----:B-1----:R-:W-:-:S03]  /*51f0*/  VIADD R2, R22, UR4 ;  /* 0x0000000416027c36 */ /* 0x002fc60008000000 */
[----:B------:R-:W-:-:S05]  /*5200*/  IADD3.X R3, PT, PT, R23, UR5, RZ, P4, !PT ;  /* 0x0000000517037c10 */ /* 0x000fca000a7fe4ff */
[----:B------:R1:W2:Y:S04]  /*5210*/  @P1 LDG.E.U16 R10, desc[UR10][R2.64] ;  /* 0x0000000a020a1981 */ /* 0x0002a8000c1e1500 */
[----:B---3--:R-:W-:Y:S04]  /*5220*/  STL [R1+0x3f0], R24 ;  /* 0x0003f01801007387 */ /* 0x008fe80000100800 */
[----:B------:R3:W-:Y:S04]  /*5230*/  STL [R1+0x3f8], R25 ;  /* 0x0003f81901007387 */ /* 0x0007e80000100800 */
[----:B---3--:R-:W3:Y:S04]  /*5240*/  LDL.64 R24, [R1+0x298] ;  /* 0x0002980001187983 */ /* 0x008ee80000100a00 */
[----:B------:R-:W3:Y:S01]  /*5250*/  LDL.LU.64 R22, [R1+0xa18] ;  /* 0x000a180001167983 */ /* 0x000ee20000300a00 */
[C---:B----4-:R-:W-:Y:S01]  /*5260*/  IADD3 RZ, P3, PT, R20.reuse, UR4, RZ ;  /* 0x0000000414ff7c10 */ /* 0x050fe2000ff7e0ff */
[----:B0-----:R-:W-:-:S03]  /*5270*/  VIADD R4, R20, UR4 ;  /* 0x0000000414047c36 */ /* 0x001fc60008000000 */
[----:B------:R-:W-:Y:S02]  /*5280*/  IADD3.X R5, PT, PT, R21, UR5, RZ, P3, !PT ;  /* 0x0000000515057c10 */ /* 0x000fe40009ffe4ff */
[----:B------:R-:W4:Y:S01]  /*5290*/  LDL.64 R20, [R1+0x2a0] ;  /* 0x0002a00001147983 */ /* 0x000f220000100a00 */
[C---:B------:R-:W-:Y:S01]  /*52a0*/  IADD3 RZ, P3, PT, R18.reuse, UR4, RZ ;  /* 0x0000000412ff7c10 */ /* 0x040fe2000ff7e0ff */
[----:B-1----:R-:W-:Y:S01]  /*52b0*/  VIADD R2, R18, UR4 ;  /* 0x0000000412027c36 */ /* 0x002fe20008000000 */
[----:B------:R-:W-:Y:S02]  /*52c0*/  PRMT R26, RZ, 0x7610, R26 ;  /* 0x00007610ff1a7816 */ /* 0x000fe4000000001a */
        /* <DEDUP_REMOVED lines=12> */
[----:B------:R-:W-:Y:S02]  /*5390*/  PRMT R22, RZ, 0x7610, R22 ;  /* 0x00007610ff167816 */ /* 0x000fe40000000016 */
[----:B------:R-:W-:-:S06]  /*53a0*/  PRMT R23, RZ, 0x7610, R23 ;  /* 0x00007610ff177816 */ /* 0x000fcc0000000017 */
[----:B------:R0:W3:Y:S01]  /*53b0*/  @P2 LDG.E.U16 R23, desc[UR10][R4.64] ;  /* 0x0000000a04172981 */ /* 0x0000e2000c1e1500 */
[C---:B----4-:R-:W-:Y:S01]  /*53c0*/  IADD3 RZ, P4, PT, R20.reuse, UR4, RZ ;  /* 0x0000000414ff7c10 */ /* 0x050fe2000ff9e0ff */
[----:B-1----:R-:W-:-:S03]  /*53d0*/  VIADD R2, R20, UR4 ;  /* 0x0000000414027c36 */ /* 0x002fc60008000000 */
[----:B------:R-:W-:-:S05]  /*53e0*/  IADD3.X R3, PT, PT, R21, UR5, RZ, P4, !PT ;  /* 0x0000000515037c10 */ /* 0x000fca000a7fe4ff */
[----:B------:R1:W4:Y:S04]  /*53f0*/  @P2 LDG.E.U16 R22, desc[UR10][R2.64] ;  /* 0x0000000a02162981 */ /* 0x000328000c1e1500 */
[----:B------:R-:W-:Y:S04]  /*5400*/  STL [R1+0x14c], R26 ;  /* 0x00014c1a01007387 */ /* 0x000fe80000100800 */
[----:B------:R0:W-:Y:S04]  /*5410*/  STL [R1+0x1e4], R27 ;  /* 0x0001e41b01007387 */ /* 0x0001e80000100800 */
[----:B0-----:R-:W4:Y:S01]  /*5420*/  LDL.64 R26, [R1+0x2b8] ;  /* 0x0002b800011a7983 */ /* 0x001f220000100a00 */
[----:B------:R-:W-:-:S03]  /*5430*/  ISETP.GT.AND P1, PT, R0, 0x15, PT ;  /* 0x000000150000780c */ /* 0x000fc60003f24270 */
[----:B------:R-:W4:Y:S01]  /*5440*/  LDL.LU.64 R20, [R1+0xa08] ;  /* 0x000a080001147983 */ /* 0x000f220000300a00 */
[----:B--2---:R-:W-:-:S04]  /*5450*/  IADD3 RZ, P3, PT, R10, UR4, RZ ;  /* 0x000000040aff7c10 */ /* 0x004fc8000ff7e0ff */
[----:B------:R-:W-:Y:S01]  /*5460*/  IADD3.X R5, PT, PT, R11, UR5, RZ, P3, !PT ;  /* 0x000000050b057c10 */ /* 0x000fe20009ffe4ff */
[----:B------:R-:W-:Y:S01]  /*5470*/  VIADD R4, R10, UR4 ;  /* 0x000000040a047c36 */ /* 0x000fe20008000000 */
[----:B------:R-:W-:Y:S01]  /*5480*/  PRMT R18, RZ, 0x7610, R18 ;  /* 0x00007610ff127816 */ /* 0x000fe20000000012 */
[----:B------:R-:W2:Y:S01]  /*5490*/  LDL.64 R10, [R1+0x2c0] ;  /* 0x0002c000010a7983 */ /* 0x000ea20000100a00 */
[----:B------:R-:W-:-:S06]  /*54a0*/  PRMT R19, RZ, 0x7610, R19 ;  /* 0x00007610ff137816 */ /* 0x000fcc0000000013 */
[----:B------:R0:W2:Y:S01]  /*54b0*/  @P1 LDG.E.U16 R19, desc[UR10][R4.64] ;  /* 0x0000000a04131981 */ /* 0x0000a2000c1e1500 */
[C---:B---3--:R-:W-:Y:S01]  /*54c0*/  IADD3 RZ, P3, PT, R24.reuse, UR4, RZ ;  /* 0x0000000418ff7c10 */ /* 0x048fe2000ff7e0ff */
[----:B-1----:R-:W-:-:S03]  /*54d0*/  VIADD R2, R24, UR4 ;  /* 0x0000000418027c36 */ /* 0x002fc60008000000 */
[----:B------:R-:W-:-:S05]  /*54e0*/  IADD3.X R3, PT, PT, R25, UR5, RZ, P3, !PT ;  /* 0x0000000519037c10 */ /* 0x000fca0009ffe4ff */
[----:B------:R1:W3:Y:S04]  /*54f0*/  @P1 LDG.E.U16 R18, desc[UR10][R2.64] ;  /* 0x0000000a02121981 */ /* 0x0002e8000c1e1500 */
[----:B----4-:R-:W-:Y:S04]  /*5500*/  STL [R1+0x144], R22 ;  /* 0x0001441601007387 */ /* 0x010fe80000100800 */
[----:B------:R4:W-:Y:S04]  /*5510*/  STL [R1+0x148], R23 ;  /* 0x0001481701007387 */ /* 0x0009e80000100800 */
[----:B----4-:R-:W4:Y:S04]  /*5520*/  LDL.64 R22, [R1+0x2c8] ;  /* 0x0002c80001167983 */ /* 0x010f280000100a00 */
[----:B------:R-:W4:Y:S01]  /*5530*/  LDL.LU.64 R24, [R1+0xa00] ;  /* 0x000a000001187983 */ /* 0x000f220000300a00 */
[C---:B------:R-:W-:Y:S01]  /*5540*/  IADD3 RZ, P2, PT, R26.reuse, UR4, RZ ;  /* 0x000000041aff7c10 */ /* 0x040fe2000ff5e0ff */
[----:B0-----:R-:W-:-:S03]  /*5550*/  VIADD R4, R26, UR4 ;  /* 0x000000041a047c36 */ /* 0x001fc60008000000 */
[----:B------:R-:W-:Y:S02]  /*5560*/  IADD3.X R5, PT, PT, R27, UR5, RZ, P2, !PT ;  /* 0x000000051b057c10 */ /* 0x000fe400097fe4ff */
[----:B------:R-:W4:Y:S01]  /*5570*/  LDL.64 R26, [R1+0x2d0] ;  /* 0x0002d000011a7983 */ /* 0x000f220000100a00 */
[----:B------:R-:W-:Y:S02]  /*5580*/  PRMT R21, RZ, 0x7610, R21 ;  /* 0x00007610ff157816 */ /* 0x000fe40000000015 */
[----:B------:R-:W-:Y:S02]  /*5590*/  PRMT R20, RZ, 0x7610, R20 ;  /* 0x00007610ff147816 */ /* 0x000fe40000000014 */
[----:B------:R-:W-:Y:S02]  /*55a0*/  ISETP.GT.AND P2, PT, R0, 0x16, PT ;  /* 0x000000160000780c */ /* 0x000fe40003f44270 */
        /* <DEDUP_REMOVED lines=13> */
[----:B------:R-:W-:Y:S02]  /*5680*/  PRMT R24, RZ, 0x7610, R24 ;  /* 0x00007610ff187816 */ /* 0x000fe40000000018 */
[----:B------:R-:W-:Y:S02]  /*5690*/  PRMT R25, RZ, 0x7610, R25 ;  /* 0x00007610ff197816 */ /* 0x000fe40000000019 */
[C---:B------:R-:W-:Y:S01]  /*56a0*/  IADD3 RZ, P3, PT, R26.reuse, UR4, RZ ;  /* 0x000000041aff7c10 */ /* 0x040fe2000ff7e0ff */
[----:B-1----:R-:W-:-:S03]  /*56b0*/  VIADD R2, R26, UR4 ;  /* 0x000000041a027c36 */ /* 0x002fc60008000000 */
[----:B------:R0:W4:Y:S01]  /*56c0*/  @P2 LDG.E.U16 R25, desc[UR10][R4.64] ;  /* 0x0000000a04192981 */ /* 0x000122000c1e1500 */
[----:B------:R-:W-:-:S05]  /*56d0*/  IADD3.X R3, PT, PT, R27, UR5, RZ, P3, !PT ;  /* 0x000000051b037c10 */ /* 0x000fca0009ffe4ff */
[----:B------:R1:W4:Y:S04]  /*56e0*/  @P2 LDG.E.U16 R24, desc[UR10][R2.64] ;  /* 0x0000000a02182981 */ /* 0x000328000c1e1500 */
[----:B--2---:R-:W-:Y:S04]  /*56f0*/  STL [R1+0x124], R20 ;  /* 0x0001241401007387 */ /* 0x004fe80000100800 */
[----:B------:R2:W-:Y:S04]  /*5700*/  STL [R1+0x128], R21 ;  /* 0x0001281501007387 */ /* 0x0005e80000100800 */
[----:B--2---:R-:W2:Y:S04]  /*5710*/  LDL.64 R20, [R1+0x2e8] ;  /* 0x0002e80001147983 */ /* 0x004ea80000100a00 */
[----:B------:R-:W2:Y:S01]  /*5720*/  LDL.LU.64 R26, [R1+0x9f0] ;  /* 0x0009f000011a7983 */ /* 0x000ea20000300a00 */
[C---:B---3--:R-:W-:Y:S01]  /*5730*/  IADD3 RZ, P1, PT, R18.reuse, UR4, RZ ;  /* 0x0000000412ff7c10 */ /* 0x048fe2000ff3e0ff */
[----:B0-----:R-:W-:Y:S01]  /*5740*/  VIADD R4, R18, UR4 ;  /* 0x0000000412047c36 */ /* 0x001fe20008000000 */
[----:B------:R-:W-:-:S02]  /*5750*/  PRMT R10, RZ, 0x7610, R10 ;  /* 0x00007610ff0a7816 */ /* 0x000fc4000000000a */
[----:B------:R-:W-:Y:S02]  /*5760*/  PRMT R11, RZ, 0x7610, R11 ;  /* 0x00007610ff0b7816 */ /* 0x000fe4000000000b */
[----:B------:R-:W-:Y:S02]  /*5770*/  IADD3.X R5, PT, PT, R19, UR5, RZ, P1, !PT ;  /* 0x0000000513057c10 */ /* 0x000fe40008ffe4ff */
[----:B------:R-:W3:Y:S04]  /*5780*/  LDL.64 R18, [R1+0x2f0] ;  /* 0x0002f00001127983 */ /* 0x000ee80000100a00 */
        /* <DEDUP_REMOVED lines=15> */
[----:B------:R-:W-:-:S04]  /*5880*/  PRMT R26, RZ, 0x7610, R26 ;  /* 0x00007610ff1a7816 */ /* 0x000fc8000000001a */
        /* <DEDUP_REMOVED lines=25> */
[----:B----4-:R-:W-:-:S04]  /*5a20*/  IADD3 RZ, P3, PT, R10, UR4, RZ ;  /* 0x000000040aff7c10 */ /* 0x010fc8000ff7e0ff */
[----:B0-----:R-:W-:Y:S02]  /*5a30*/  IADD3.X R5, PT, PT, R11, UR5, RZ, P3, !PT ;  /* 0x000000050b057c10 */ /* 0x001fe40009ffe4ff */
[----:B------:R-:W-:Y:S01]  /*5a40*/  PRMT R18, RZ, 0x7610, R18 ;  /* 0x00007610ff127816 */ /* 0x000fe20000000012 */
[----:B------:R-:W-:Y:S01]  /*5a50*/  VIADD R4, R10, UR4 ;  /* 0x000000040a047c36 */ /* 0x000fe20008000000 */
[----:B------:R-:W-:Y:S01]  /*5a60*/  PRMT R19, RZ, 0x7610, R19 ;  /* 0x00007610ff137816 */ /* 0x000fe20000000013 */
[----:B------:R-:W4:Y:S01]  /*5a70*/  LDL.64 R10, [R1+0x320] ;  /* 0x00032000010a7983 */ /* 0x000f220000100a00 */
        /* <DEDUP_REMOVED lines=22> */
[----:B0-----:R-:W4:Y:S04]  /*5be0*/  LDL.64 R18, [R1+0x338] ;  /* 0x0003380001127983 */ /* 0x001f280000100a00 */
[----:B------:R-:W4:Y:S01]  /*5bf0*/  LDL.LU.64 R10, [R1+0x9c8] ;  /* 0x0009c800010a7983 */ /* 0x000f220000300a00 */
[----:B------:R-:W-:-:S02]  /*5c00*/  ISETP.GT.AND P1, PT, R0, 0x19, PT ;  /* 0x000000190000780c */ /* 0x000fc40003f24270 */
[C---:B--2---:R-:W-:Y:S01]  /*5c10*/  IADD3 RZ, P3, PT, R22.reuse, UR4, RZ ;  /* 0x0000000416ff7c10 */ /* 0x044fe2000ff7e0ff */
[----:B------:R-:W-:-:S03]  /*5c20*/  VIADD R4, R22, UR4 ;  /* 0x0000000416047c36 */ /* 0x000fc60008000000 */
[----:B------:R-:W-:Y:S02]  /*5c30*/  IADD3.X R5, PT, PT, R23, UR5, RZ, P3, !PT ;  /* 0x0000000517057c10 */ /* 0x000fe40009ffe4ff */
[----:B------:R-:W-:Y:S01]  /*5c40*/  PRMT R25, RZ, 0x7610, R25 ;  /* 0x00007610ff197816 */ /* 0x000fe20000000019 */
[----:B------:R-:W2:Y:S01]  /*5c50*/  LDL.64 R22, [R1+0x340] ;  /* 0x0003400001167983 */ /* 0x000ea20000100a00 */
        /* <DEDUP_REMOVED lines=8> */
[----:B------:R-:W3:Y:S04]  /*5ce0*/  LDL.64 R26, [R1+0x350] ;  /* 0x00035000011a7983 */ /* 0x000ee80000100a00 */
[----:B----4-:R-:W4:Y:S01]  /*5cf0*/  LDL.64 R20, [R1+0x348] ;  /* 0x0003480001147983 */ /* 0x010f220000100a00 */
[C---:B------:R-:W-:Y:S01]  /*5d00*/  IADD3 RZ, P2, PT, R18.reuse, UR4, RZ ;  /* 0x0000000412ff7c10 */ /* 0x040fe2000ff5e0ff */
[----:B0-----:R-:W-:Y:S01]  /*5d10*/  VIADD R4, R18, UR4 ;  /* 0x0000000412047c36 */ /* 0x001fe20008000000 */
[----:B------:R-:W-:-:S02]  /*5d20*/  PRMT R10, RZ, 0x7610, R10 ;  /* 0x00007610ff0a7816 */ /* 0x000fc4000000000a */
[----:B------:R-:W-:Y:S02]  /*5d30*/  IADD3.X R5, PT, PT, R19, UR5, RZ, P2, !PT ;  /* 0x0000000513057c10 */ /* 0x000fe400097fe4ff */
[----:B------:R-:W4:Y:S04]  /*5d40*/  LDL.LU.64 R18, [R1+0x9c0] ;  /* 0x0009c00001127983 */ /* 0x000f280000300a00 */
[----:B------:R0:W4:Y:S01]  /*5d50*/  @P1 LDG.E.U16 R10, desc[UR10][R4.64] ;  /* 0x0000000a040a1981 */ /* 0x000122000c1e1500 */
[C---:B--2---:R-:W-:Y:S01]  /*5d60*/  IADD3 RZ, P4, PT, R22.reuse, UR4, RZ ;  /* 0x0000000416ff7c10 */ /* 0x044fe2000ff9e0ff */
[----:B-1----:R-:W-:-:S03]  /*5d70*/  VIADD R2, R22, UR4 ;  /* 0x0000000416027c36 */ /* 0x002fc60008000000 */
[----:B------:R-:W-:Y:S01]  /*5d80*/  IADD3.X R3, PT, PT, R23, UR5, RZ, P4, !PT ;  /* 0x0000000517037c10 */ /* 0x000fe2000a7fe4ff */
[----:B---3--:R-:W-:Y:S04]  /*5d90*/  STL [R1+0x5c], R24 ;  /* 0x00005c1801007387 */ /* 0x008fe80000100800 */
[----:B------:R1:W-:Y:S04]  /*5da0*/  STL [R1+0x64], R25 ;  /* 0x0000641901007387 */ /* 0x0003e80000100800 */
[----:B-1----:R-:W2:Y:S01]  /*5db0*/  LDL.64 R24, [R1+0x358] ;  /* 0x0003580001187983 */ /* 0x002ea20000100a00 */
[C---:B----4-:R-:W-:Y:S01]  /*5dc0*/  IADD3 RZ, P3, PT, R20.reuse, UR4, RZ ;  /* 0x0000000414ff7c10 */ /* 0x050fe2000ff7e0ff */
[----:B0-----:R-:W-:-:S03]  /*5dd0*/  VIADD R4, R20, UR4 ;  /* 0x0000000414047c36 */ /* 0x001fc60008000000 */
[----:B------:R-:W-:Y:S01]  /*5de0*/  IADD3.X R5, PT, PT, R21, UR5, RZ, P3, !PT ;  /* 0x0000000515057c10 */ /* 0x000fe20009ffe4ff */
[----:B------:R0:W-:Y:S04]  /*5df0*/  STL [R1+0x58], R10 ;  /* 0x0000580a01007387 */ /* 0x0001e80000100800 */
[----:B0-----:R-:W3:Y:S04]  /*5e00*/  LDL.LU R10, [R1+0x9b8] ;  /* 0x0009b800010a7983 */ /* 0x001ee80000300800 */
[----:B------:R-:W4:Y:S04]  /*5e10*/  LDL.64 R22, [R1+0x360] ;  /* 0x0003600001167983 */ /* 0x000f280000100a00 */
[----:B------:R-:W3:Y:S01]  /*5e20*/  LDL.LU.64 R20, [R1+0x9b0] ;  /* 0x0009b00001147983 */ /* 0x000ee20000300a00 */
[----:B------:R-:W-:-:S02]  /*5e30*/  ISETP.GT.AND P2, PT, R0, 0x1a, PT ;  /* 0x0000001a0000780c */ /* 0x000fc40003f44270 */
[----:B------:R-:W-:Y:S02]  /*5e40*/  PRMT R15, RZ, 0x7610, R15 ;  /* 0x00007610ff0f7816 */ /* 0x000fe4000000000f */
[----:B------:R-:W-:Y:S02]  /*5e50*/  PRMT R11, RZ, 0x7610, R11 ;  /* 0x00007610ff0b7816 */ /* 0x000fe4000000000b */
[----:B------:R-:W-:-:S04]  /*5e60*/  IADD3 RZ, P3, PT, R26, UR4, RZ ;  /* 0x000000041aff7c10 */ /* 0x000fc8000ff7e0ff */
[----:B------:R-:W4:Y:S04]  /*5e70*/  @P1 LDG.E.U16 R11, desc[UR10][R2.64] ;  /* 0x0000000a020b1981 */ /* 0x000f28000c1e1500 */
[----:B------:R0:W4:Y:S02]  /*5e80*/  @P2 LDG.E.U16 R15, desc[UR10][R4.64] ;  /* 0x0000000a040f2981 */ /* 0x000124000c1e1500 */
[----:B0-----:R-:W-:Y:S02]  /*5e90*/  IMAD.MOV.U32 R5, RZ, RZ, R27 ;  /* 0x000000ffff057224 */ /* 0x001fe400078e001b */
[----:B------:R-:W-:-:S03]  /*5ea0*/  IMAD.MOV.U32 R4, RZ, RZ, R26 ;  /* 0x000000ffff047224 */ /* 0x000fc600078e001a */
[----:B------:R-:W-:Y:S01]  /*5eb0*/  IADD3.X R3, PT, PT, R5, UR5, RZ, P3, !PT ;  /* 0x0000000505037c10 */ /* 0x000fe20009ffe4ff */
[----:B------:R-:W-:Y:S01]  /*5ec0*/  VIADD R2, R4, UR4 ;  /* 0x0000000404027c36 */ /* 0x000fe20008000000 */
[C---:B--2---:R-:W-:Y:S01]  /*5ed0*/  IADD3 RZ, P1, PT, R24.reuse, UR4, RZ ;  /* 0x0000000418ff7c10 */ /* 0x044fe2000ff3e0ff */
[----:B------:R-:W-:-:S03]  /*5ee0*/  VIADD R4, R24, UR4 ;  /* 0x0000000418047c36 */ /* 0x000fc60008000000 */
[----:B------:R-:W-:Y:S02]  /*5ef0*/  IADD3.X R5, PT, PT, R25, UR5, RZ, P1, !PT ;  /* 0x0000000519057c10 */ /* 0x000fe40008ffe4ff */
[----:B---3--:R-:W-:Y:S02]  /*5f00*/  PRMT R20, RZ, 0x7610, R20 ;  /* 0x00007610ff147816 */ /* 0x008fe40000000014 */
[----:B------:R-:W-:-:S04]  /*5f10*/  PRMT R21, RZ, 0x7610, R21 ;  /* 0x00007610ff157816 */ /* 0x000fc80000000015 */
[----:B------:R-:W2:Y:S04]  /*5f20*/  @P2 LDG.E.U16 R20, desc[UR10][R4.64] ;  /* 0x0000000a04142981 */ /* 0x000ea8000c1e1500 */
[----:B------:R0:W3:Y:S04]  /*5f30*/  @P2 LDG.E.U16 R21, desc[UR10][R2.64] ;  /* 0x0000000a02152981 */ /* 0x0000e8000c1e1500 */
[----:B----4-:R1:W-:Y:S01]  /*5f40*/  STL [R1+0x50], R11 ;  /* 0x0000500b01007387 */ /* 0x0103e20000100800 */
[----:B------:R-:W-:-:S03]  /*5f50*/  IADD3 RZ, P3, PT, R22, UR4, RZ ;  /* 0x0000000416ff7c10 */ /* 0x000fc6000ff7e0ff */
[----:B-1----:R-:W4:Y:S04]  /*5f60*/  LDL.LU R11, [R1+0x9a8] ;  /* 0x0009a800010b7983 */ /* 0x002f280000300800 */
[----:B------:R1:W-:Y:S01]  /*5f70*/  STL [R1+0x54], R15 ;  /* 0x0000540f01007387 */ /* 0x0003e20000100800 */
[----:B0-----:R-:W-:-:S03]  /*5f80*/  VIADD R2, R22, UR4 ;  /* 0x0000000416027c36 */ /* 0x001fc60008000000 */
[----:B-1----:R-:W4:Y:S04]  /*5f90*/  LDL.LU R15, [R1+0x9a4] ;  /* 0x0009a400010f7983 */ /* 0x002f280000300800 */
[----:B------:R-:W4:Y:S04]  /*5fa0*/  LDL.64 R26, [R1+0x368] ;  /* 0x00036800011a7983 */ /* 0x000f280000100a00 */
[----:B------:R-:W4:Y:S04]  /*5fb0*/  LDL.64 R24, [R1+0x370] ;  /* 0x0003700001187983 */ /* 0x000f280000100a00 */
[----:B--2---:R-:W-:Y:S04]  /*5fc0*/  STL [R1+0x38], R20 ;  /* 0x0000381401007387 */ /* 0x004fe80000100800 */
[----:B---3--:R0:W-:Y:S04]  /*5fd0*/  STL [R1+0x3c], R21 ;  /* 0x00003c1501007387 */ /* 0x0081e80000100800 */
[----:B0-----:R-:W2:Y:S04]  /*5fe0*/  LDL.64 R20, [R1+0x378] ;  /* 0x0003780001147983 */ /* 0x001ea80000100a00 */
[----:B------:R-:W3:Y:S01]  /*5ff0*/  LDL.LU R22, [R1+0x9a0] ;  /* 0x0009a00001167983 */ /* 0x000ee20000300800 */
[----:B------:R-:W-:-:S02]  /*6000*/  IADD3.X R3, PT, PT, R23, UR5, RZ, P3, !PT ;  /* 0x0000000517037c10 */ /* 0x000fc40009ffe4ff */
[----:B---3--:R-:W-:-:S06]  /*6010*/  PRMT R22, RZ, 0x7610, R22 ;  /* 0x00007610ff167816 */ /* 0x008fcc0000000016 */
[----:B------:R0:W3:Y:S01]  /*6020*/  @P2 LDG.E.U16 R22, desc[UR10][R2.64] ;  /* 0x0000000a02162981 */ /* 0x0000e2000c1e1500 */
[C---:B----4-:R-:W-:Y:S01]  /*6030*/  IADD3 RZ, P3, PT, R26.reuse, UR4, RZ ;  /* 0x000000041aff7c10 */ /* 0x050fe2000ff7e0ff */
[----:B0-----:R-:W-:-:S03]  /*6040*/  VIADD R2, R26, UR4 ;  /* 0x000000041a027c36 */ /* 0x001fc60008000000 */
[----:B------:R-:W-:Y:S01]  /*6050*/  IADD3.X R3, PT, PT, R27, UR5, RZ, P3, !PT ;  /* 0x000000051b037c10 */ /* 0x000fe20009ffe4ff */
[----:B---3--:R0:W-:Y:S04]  /*6060*/  STL [R1+0x34], R22 ;  /* 0x0000341601007387 */ /* 0x0081e80000100800 */
[----:B0-----:R-:W3:Y:S04]  /*6070*/  LDL.64 R22, [R1+0x380] ;  /* 0x0003800001167983 */ /* 0x001ee80000100a00 */
[----:B------:R-:W4:Y:S01]  /*6080*/  LDL.LU.64 R26, [R1+0x998] ;  /* 0x00099800011a7983 */ /* 0x000f220000300a00 */
[----:B------:R-:W-:-:S02]  /*6090*/  ISETP.GT.AND P1, PT, R0, 0x1b, PT ;  /* 0x0000001b0000780c */ /* 0x000fc40003f24270 */
[----:B------:R-:W-:Y:S02]  /*60a0*/  IADD3 RZ, P2, PT, R24, UR4, RZ ;  /* 0x0000000418ff7c10 */ /* 0x000fe4000ff5e0ff */
[----:B------:R-:W-:Y:S02]  /*60b0*/  PRMT R11, RZ, 0x7610, R11 ;  /* 0x00007610ff0b7816 */ /* 0x000fe4000000000b */
[----:B----4-:R-:W-:-:S07]  /*60c0*/  PRMT R26, RZ, 0x7610, R26 ;  /* 0x00007610ff1a7816 */ /* 0x010fce000000001a */
[----:B------:R0:W4:Y:S02]  /*60d0*/  @P1 LDG.E.U16 R26, desc[UR10][R2.64] ;  /* 0x0000000a021a1981 */ /* 0x000124000c1e1500 */
[----:B0-----:R-:W-:Y:S01]  /*60e0*/  VIADD R2, R24, UR4 ;  /* 0x0000000418027c36 */ /* 0x001fe20008000000 */
[----:B------:R-:W-:-:S05]  /*60f0*/  IADD3.X R3, PT, PT, R25, UR5, RZ, P2, !PT ;  /* 0x0000000519037c10 */ /* 0x000fca00097fe4ff */
[----:B------:R0:W4:Y:S01]  /*6100*/  @P1 LDG.E.U16 R11, desc[UR10][R2.64] ;  /* 0x0000000a020b1981 */ /* 0x000122000c1e1500 */
[C---:B--2---:R-:W-:Y:S02]  /*6110*/  IADD3 RZ, P2, PT, R20.reuse, UR4, RZ ;  /* 0x0000000414ff7c10 */ /* 0x044fe4000ff5e0ff */
[----:B------:R-:W-:Y:S02]  /*6120*/  PRMT R15, RZ, 0x7610, R15 ;  /* 0x00007610ff0f7816 */ /* 0x000fe4000000000f */
[----:B------:R-:W-:Y:S01]  /*6130*/  PRMT R14, RZ, 0x7610, R14 ;  /* 0x00007610ff0e7816 */ /* 0x000fe2000000000e */
[----:B0-----:R-:W-:Y:S01]  /*6140*/  VIADD R2, R20, UR4 ;  /* 0x0000000414027c36 */ /* 0x001fe20008000000 */
[----:B------:R-:W-:Y:S02]  /*6150*/  IADD3.X R3, PT, PT, R21, UR5, RZ, P2, !PT ;  /* 0x0000000515037c10 */ /* 0x000fe400097fe4ff */
[----:B---3--:R-:W-:-:S03]  /*6160*/  IADD3 RZ, P2, PT, R22, UR4, RZ ;  /* 0x0000000416ff7c10 */ /* 0x008fc6000ff5e0ff */
[----:B------:R0:W2:Y:S02]  /*6170*/  @P1 LDG.E.U16 R15, desc[UR10][R2.64] ;  /* 0x0000000a020f1981 */ /* 0x0000a4000c1e1500 */
[----:B0-----:R-:W-:Y:S01]  /*6180*/  VIADD R2, R22, UR4 ;  /* 0x0000000416027c36 */ /* 0x001fe20008000000 */
[----:B------:R-:W-:-:S05]  /*6190*/  IADD3.X R3, PT, PT, R23, UR5, RZ, P2, !PT ;  /* 0x0000000517037c10 */ /* 0x000fca00097fe4ff */
[----:B------:R-:W3:Y:S04]  /*61a0*/  @P1 LDG.E.U16 R14, desc[UR10][R2.64] ;  /* 0x0000000a020e1981 */ /* 0x000ee8000c1e1500 */
[----:B----4-:R0:W-:Y:S04]  /*61b0*/  STL [R1+0x30], R26 ;  /* 0x0000301a01007387 */ /* 0x0101e80000100800 */
[----:B0-----:R-:W4:Y:S04]  /*61c0*/  LDL.LU R26, [R1+0x994] ;  /* 0x00099400011a7983 */ /* 0x001f280000300800 */
[----:B------:R-:W4:Y:S04]  /*61d0*/  LDL.64 R24, [R1+0x388] ;  /* 0x0003880001187983 */ /* 0x000f280000100a00 */
[----:B------:R0:W-:Y:S04]  /*61e0*/  STL [R1+0x2c], R11 ;  /* 0x00002c0b01007387 */ /* 0x0001e80000100800 */
[----:B0-----:R-:W4:Y:S04]  /*61f0*/  LDL.LU R11, [R1+0x990] ;  /* 0x00099000010b7983 */ /* 0x001f280000300800 */
[----:B------:R-:W4:Y:S04]  /*6200*/  LDL.64 R20, [R1+0x390] ;  /* 0x0003900001147983 */ /* 0x000f280000100a00 */
[----:B------:R-:W4:Y:S01]  /*6210*/  LDL.64 R22, [R1+0x398] ;  /* 0x0003980001167983 */ /* 0x000f220000100a00 */
[----:B------:R-:W-:-:S02]  /*6220*/  ISETP.GT.AND P2, PT, R0, 0x1c, PT ;  /* 0x0000001c0000780c */ /* 0x000fc40003f44270 */
[----:B------:R-:W-:Y:S02]  /*6230*/  PRMT R5, RZ, 0x7610, R5 ;  /* 0x00007610ff057816 */ /* 0x000fe40000000005 */
[----:B------:R-:W-:Y:S02]  /*6240*/  PRMT R4, RZ, 0x7610, R4 ;  /* 0x00007610ff047816 */ /* 0x000fe40000000004 */
[----:B------:R-:W-:Y:S01]  /*6250*/  PRMT R10, RZ, 0x7610, R10 ;  /* 0x00007610ff0a7816 */ /* 0x000fe2000000000a */
[----:B---3--:R-:W-:Y:S04]  /*6260*/  STL [R1+0x24], R14 ;  /* 0x0000240e01007387 */ /* 0x008fe80000100800 */
[----:B--2---:R0:W-:Y:S04]  /*6270*/  STL [R1+0x28], R15 ;  /* 0x0000280f01007387 */ /* 0x0041e80000100800 */
[----:B0-----:R-:W2:Y:S01]  /*6280*/  LDL.64 R14, [R1+0x3a0] ;  /* 0x0003a000010e7983 */ /* 0x001ea20000100a00 */
[C---:B----4-:R-:W-:Y:S01]  /*6290*/  IADD3 RZ, P1, PT, R24.reuse, UR4, RZ ;  /* 0x0000000418ff7c10 */ /* 0x050fe2000ff3e0ff */
[----:B------:R-:W-:-:S03]  /*62a0*/  VIADD R2, R24, UR4 ;  /* 0x0000000418027c36 */ /* 0x000fc60008000000 */
[----:B------:R-:W-:Y:S02]  /*62b0*/  IADD3.X R3, PT, PT, R25, UR5, RZ, P1, !PT ;  /* 0x0000000519037c10 */ /* 0x000fe40008ffe4ff */
[----:B------:R-:W3:Y:S04]  /*62c0*/  LDL.LU.64 R24, [R1+0x988] ;  /* 0x0009880001187983 */ /* 0x000ee80000300a00 */
[----:B------:R0:W4:Y:S01]  /*62d0*/  @P2 LDG.E.U16 R5, desc[UR10][R2.64] ;  /* 0x0000000a02052981 */ /* 0x000122000c1e1500 */
[C---:B------:R-:W-:Y:S01]  /*62e0*/  IADD3 RZ, P1, PT, R20.reuse, UR4, RZ ;  /* 0x0000000414ff7c10 */ /* 0x040fe2000ff3e0ff */
[----:B0-----:R-:W-:-:S03]  /*62f0*/  VIADD R2, R20, UR4 ;  /* 0x0000000414027c36 */ /* 0x001fc60008000000 */
[----:B------:R-:W-:Y:S02]  /*6300*/  IADD3.X R3, PT, PT, R21, UR5, RZ, P1, !PT ;  /* 0x0000000515037c10 */ /* 0x000fe40008ffe4ff */
[C---:B------:R-:W-:Y:S01]  /*6310*/  IADD3 RZ, P1, PT, R22.reuse, UR4, RZ ;  /* 0x0000000416ff7c10 */ /* 0x040fe2000ff3e0ff */
[----:B------:R-:W3:Y:S04]  /*6320*/  LDL.64 R20, [R1+0x3a8] ;  /* 0x0003a80001147983 */ /* 0x000ee80000100a00 */
[----:B------:R0:W3:Y:S02]  /*6330*/  @P2 LDG.E.U16 R4, desc[UR10][R2.64] ;  /* 0x0000000a02042981 */ /* 0x0000e4000c1e1500 */
[----:B0-----:R-:W-:Y:S01]  /*6340*/  VIADD R2, R22, UR4 ;  /* 0x0000000416027c36 */ /* 0x001fe20008000000 */
[----:B------:R-:W-:-:S05]  /*6350*/  IADD3.X R3, PT, PT, R23, UR5, RZ, P1, !PT ;  /* 0x0000000517037c10 */ /* 0x000fca0008ffe4ff */
[----:B------:R0:W4:Y:S01]  /*6360*/  @P2 LDG.E.U16 R10, desc[UR10][R2.64] ;  /* 0x0000000a020a2981 */ /* 0x000122000c1e1500 */
[C---:B--2---:R-:W-:Y:S01]  /*6370*/  IADD3 RZ, P1, PT, R14.reuse, UR4, RZ ;  /* 0x000000040eff7c10 */ /* 0x044fe2000ff3e0ff */
[----:B0-----:R-:W-:-:S03]  /*6380*/  VIADD R2, R14, UR4 ;  /* 0x000000040e027c36 */ /* 0x001fc60008000000 */
[----:B------:R-:W-:Y:S01]  /*6390*/  IADD3.X R3, PT, PT, R15, UR5, RZ, P1, !PT ;  /* 0x000000050f037c10 */ /* 0x000fe20008ffe4ff */
[----:B---3--:R-:W-:Y:S04]  /*63a0*/  STL [R1+0x1c], R4 ;  /* 0x00001c0401007387 */ /* 0x008fe80000100800 */
[----:B----4-:R0:W-:Y:S04]  /*63b0*/  STL [R1+0x20], R5 ;  /* 0x0000200501007387 */ /* 0x0101e80000100800 */
[----:B0-----:R-:W2:Y:S04]  /*63c0*/  LDL.64 R4, [R1+0x3b0] ;  /* 0x0003b00001047983 */ /* 0x001ea80000100a00 */
[----:B------:R-:W3:Y:S04]  /*63d0*/  LDL.LU.64 R22, [R1+0x980] ;  /* 0x0009800001167983 */ /* 0x000ee80000300a00 */
[----:B------:R0:W-:Y:S04]  /*63e0*/  STL [R1+0x18], R10 ;  /* 0x0000180a01007387 */ /* 0x0001e80000100800 */
[----:B0-----:R-:W4:Y:S04]  /*63f0*/  LDL.LU R10, [R1+0x97c] ;  /* 0x00097c00010a7983 */ /* 0x001f280000300800 */
[----:B------:R-:W3:Y:S01]  /*6400*/  LDL.64 R14, [R1+0x3b8] ;  /* 0x0003b800010e7983 */ /* 0x000ee20000100a00 */
[----:B------:R-:W-:-:S06]  /*6410*/  PRMT R18, RZ, 0x7610, R18 ;  /* 0x00007610ff127816 */ /* 0x000fcc0000000012 */
[----:B------:R0:W4:Y:S01]  /*6420*/  @P2 LDG.E.U16 R18, desc[UR10][R2.64] ;  /* 0x0000000a02122981 */ /* 0x000122000c1e1500 */
[----:B------:R-:W-:Y:S02]  /*6430*/  ISETP.GT.AND P2, PT, R0, 0x1d, PT ;  /* 0x0000001d0000780c */ /* 0x000fe40003f44270 */
[C---:B------:R-:W-:Y:S02]  /*6440*/  IADD3 RZ, P1, PT, R20.reuse, UR4, RZ ;  /* 0x0000000414ff7c10 */ /* 0x040fe4000ff3e0ff */
[----:B------:R-:W-:Y:S01]  /*6450*/  PRMT R19, RZ, 0x7610, R19 ;  /* 0x00007610ff137816 */ /* 0x000fe20000000013 */
[----:B0-----:R-:W-:Y:S01]  /*6460*/  VIADD R2, R20, UR4 ;  /* 0x0000000414027c36 */ /* 0x001fe20008000000 */
[----:B------:R-:W-:Y:S02]  /*6470*/  IADD3.X R3, PT, PT, R21, UR5, RZ, P1, !PT ;  /* 0x0000000515037c10 */ /* 0x000fe40008ffe4ff */
[----:B------:R-:W-:-:S05]  /*6480*/  PRMT R27, RZ, 0x7610, R27 ;  /* 0x00007610ff1b7816 */ /* 0x000fca000000001b */
[----:B------:R0:W4:Y:S01]  /*6490*/  @P2 LDG.E.U16 R19, desc[UR10][R2.64] ;  /* 0x0000000a02132981 */ /* 0x000122000c1e1500 */
[----:B------:R-:W-:Y:S02]  /*64a0*/  PRMT R26, RZ, 0x7610, R26 ;  /* 0x00007610ff1a7816 */ /* 0x000fe4000000001a */
[C---:B--2---:R-:W-:Y:S01]  /*64b0*/  IADD3 RZ, P1, PT, R4.reuse, UR4, RZ ;  /* 0x0000000404ff7c10 */ /* 0x044fe2000ff3e0ff */
[----:B0-----:R-:W-:-:S03]  /*64c0*/  VIADD R2, R4, UR4 ;  /* 0x0000000404027c36 */ /* 0x001fc60008000000 */
[----:B------:R-:W-:-:S05]  /*64d0*/  IADD3.X R3, PT, PT, R5, UR5, RZ, P1, !PT ;  /* 0x0000000505037c10 */ /* 0x000fca0008ffe4ff */
[----:B------:R0:W2:Y:S01]  /*64e0*/  @P2 LDG.E.U16 R27, desc[UR10][R2.64] ;  /* 0x0000000a021b2981 */ /* 0x0000a2000c1e1500 */
[C---:B---3--:R-:W-:Y:S01]  /*64f0*/  IADD3 RZ, P1, PT, R14.reuse, UR4, RZ ;  /* 0x000000040eff7c10 */ /* 0x048fe2000ff3e0ff */
[----:B0-----:R-:W-:-:S03]  /*6500*/  VIADD R2, R14, UR4 ;  /* 0x000000040e027c36 */ /* 0x001fc60008000000 */
[----:B------:R-:W-:-:S05]  /*6510*/  IADD3.X R3, PT, PT, R15, UR5, RZ, P1, !PT ;  /* 0x000000050f037c10 */ /* 0x000fca0008ffe4ff */
[----:B------:R-:W3:Y:S04]  /*6520*/  @P2 LDG.E.U16 R26, desc[UR10][R2.64] ;  /* 0x0000000a021a2981 */ /* 0x000ee8000c1e1500 */
[----:B----4-:R0:W-:Y:S04]  /*6530*/  STL [R1+0x14], R18 ;  /* 0x0000141201007387 */ /* 0x0101e80000100800 */
[----:B0-----:R-:W4:Y:S04]  /*6540*/  LDL.LU R18, [R1+0x978] ;  /* 0x0009780001127983 */ /* 0x001f280000300800 */
[----:B------:R-:W4:Y:S04]  /*6550*/  LDL.LU.64 R20, [R1+0x970] ;  /* 0x0009700001147983 */ /* 0x000f280000300a00 */
[----:B------:R0:W-:Y:S04]  /*6560*/  STL [R1+0x10], R19 ;  /* 0x0000101301007387 */ /* 0x0001e80000100800 */
[----:B0-----:R-:W4:Y:S04]  /*6570*/  LDL.LU R19, [R1+0x96c] ;  /* 0x00096c0001137983 */ /* 0x001f280000300800 */
[----:B------:R-:W4:Y:S04]  /*6580*/  LDL.64 R4, [R1+0x3c8] ;  /* 0x0003c80001047983 */ /* 0x000f280000100a00 */
[----:B--2---:R-:W-:Y:S04]  /*6590*/  STL [R1+0x940], R27 ;  /* 0x0009401b01007387 */ /* 0x004fe80000100800 */
[----:B------:R-:W2:Y:S04]  /*65a0*/  LDL.LU R14, [R1+0x968] ;  /* 0x00096800010e7983 */ /* 0x000ea80000300800 */
[----:B---3--:R0:W-:Y:S04]  /*65b0*/  STL [R1+0x944], R26 ;  /* 0x0009441a01007387 */ /* 0x0081e80000100800 */
[----:B0-----:R-:W3:Y:S01]  /*65c0*/  LDL.64 R26, [R1+0x3c0] ;  /* 0x0003c000011a7983 */ /* 0x001ee20000100a00 */
[----:B------:R-:W-:-:S02]  /*65d0*/  PRMT R25, RZ, 0x7610, R25 ;  /* 0x00007610ff197816 */ /* 0x000fc40000000019 */
[----:B------:R-:W-:Y:S02]  /*65e0*/  PRMT R24, RZ, 0x7610, R24 ;  /* 0x00007610ff187816 */ /* 0x000fe40000000018 */
[C---:B---3--:R-:W-:Y:S01]  /*65f0*/  IADD3 RZ, P1, PT, R26.reuse, UR4, RZ ;  /* 0x000000041aff7c10 */ /* 0x048fe2000ff3e0ff */
[----:B------:R-:W-:-:S03]  /*6600*/  VIADD R2, R26, UR4 ;  /* 0x000000041a027c36 */ /* 0x000fc60008000000 */
[----:B------:R-:W-:Y:S02]  /*6610*/  IADD3.X R3, PT, PT, R27, UR5, RZ, P1, !PT ;  /* 0x000000051b037c10 */ /* 0x000fe40008ffe4ff */
[----:B------:R-:W-:Y:S01]  /*6620*/  ISETP.GT.AND P1, PT, R0, 0x1e, PT ;  /* 0x0000001e0000780c */ /* 0x000fe20003f24270 */
[----:B------:R-:W3:Y:S04]  /*6630*/  LDL.64 R26, [R1+0x3d8] ;  /* 0x0003d800011a7983 */ /* 0x000ee80000100a00 */
[----:B------:R0:W2:Y:S01]  /*6640*/  @P2 LDG.E.U16 R25, desc[UR10][R2.64] ;  /* 0x0000000a02192981 */ /* 0x0000a2000c1e1500 */
[C---:B----4-:R-:W-:Y:S01]  /*6650*/  IADD3 RZ, P2, PT, R4.reuse, UR4, RZ ;  /* 0x0000000404ff7c10 */ /* 0x050fe2000ff5e0ff */
[----:B0-----:R-:W-:-:S03]  /*6660*/  VIADD R2, R4, UR4 ;  /* 0x0000000404027c36 */ /* 0x001fc60008000000 */
[----:B------:R-:W-:Y:S01]  /*6670*/  IADD3.X R3, PT, PT, R5, UR5, RZ, P2, !PT ;  /* 0x0000000505037c10 */ /* 0x000fe200097fe4ff */
[----:B------:R-:W0:Y:S04]  /*6680*/  LDC R4, c[0x0][0x3a8] ;  /* 0x0000ea00ff047b82 */ /* 0x000e280000000800 */
[----:B------:R-:W4:Y:S04]  /*6690*/  @P1 LDG.E.U16 R24, desc[UR10][R2.64] ;  /* 0x0000000a02181981 */ /* 0x000f28000c1e1500 */
[----:B--2---:R-:W-:Y:S04]  /*66a0*/  STL [R1+0x948], R25 ;  /* 0x0009481901007387 */ /* 0x004fe80000100800 */
[----:B----4-:R1:W-:Y:S04]  /*66b0*/  STL [R1+0x918], R24 ;  /* 0x0009181801007387 */ /* 0x0103e80000100800 */
[----:B-1----:R-:W2:Y:S01]  /*66c0*/  LDL.64 R24, [R1+0x3d0] ;  /* 0x0003d00001187983 */ /* 0x002ea20000100a00 */
[----:B------:R-:W-:-:S02]  /*66d0*/  PRMT R23, RZ, 0x7610, R23 ;  /* 0x00007610ff177816 */ /* 0x000fc40000000017 */
[C---:B--2---:R-:W-:Y:S01]  /*66e0*/  IADD3 RZ, P2, PT, R24.reuse, UR4, RZ ;  /* 0x0000000418ff7c10 */ /* 0x044fe2000ff5e0ff */
[----:B------:R-:W-:-:S03]  /*66f0*/  VIADD R2, R24, UR4 ;  /* 0x0000000418027c36 */ /* 0x000fc60008000000 */
[----:B------:R-:W-:-:S05]  /*6700*/  IADD3.X R3, PT, PT, R25, UR5, RZ, P2, !PT ;  /* 0x0000000519037c10 */ /* 0x000fca00097fe4ff */
[----:B------:R1:W2:Y:S01]  /*6710*/  @P1 LDG.E.U16 R23, desc[UR10][R2.64] ;  /* 0x0000000a02171981 */ /* 0x0002a2000c1e1500 */
[C---:B---3--:R-:W-:Y:S02]  /*6720*/  IADD3 RZ, P2, PT, R26.reuse, UR4, RZ ;  /* 0x000000041aff7c10 */ /* 0x048fe4000ff5e0ff */
[----:B------:R-:W-:Y:S01]  /*6730*/  PRMT R22, RZ, 0x7610, R22 ;  /* 0x00007610ff167816 */ /* 0x000fe20000000016 */
[----:B-1----:R-:W-:Y:S01]  /*6740*/  VIADD R2, R26, UR4 ;  /* 0x000000041a027c36 */ /* 0x002fe20008000000 */
[----:B------:R-:W-:-:S05]  /*6750*/  IADD3.X R3, PT, PT, R27, UR5, RZ, P2, !PT ;  /* 0x000000051b037c10 */ /* 0x000fca00097fe4ff */
[----:B------:R0:W3:Y:S01]  /*6760*/  @P1 LDG.E.U16 R22, desc[UR10][R2.64] ;  /* 0x0000000a02161981 */ /* 0x0000e2000c1e1500 */
[----:B------:R-:W-:Y:S01]  /*6770*/  PRMT R11, RZ, 0x7610, R11 ;  /* 0x00007610ff0b7816 */ /* 0x000fe2000000000b */
[----:B0-----:R-:W-:-:S03]  /*6780*/  IMAD.WIDE R2, R4, 0x2, R28 ;  /* 0x0000000204027825 */ /* 0x001fc600078e021c */
[----:B------:R-:W-:-:S04]  /*6790*/  IADD3 R2, P2, PT, R2, UR4, RZ ;  /* 0x0000000402027c10 */ /* 0x000fc8000ff5e0ff */
[----:B------:R-:W-:-:S05]  /*67a0*/  IADD3.X R3, PT, PT, R3, UR5, RZ, P2, !PT ;  /* 0x0000000503037c10 */ /* 0x000fca00097fe4ff */
[----:B------:R0:W4:Y:S04]  /*67b0*/  @P0 LDG.E.U16 R11, desc[UR10][R2.64] ;  /* 0x0000000a020b0981 */ /* 0x000128000c1e1500 */
[----:B--2---:R-:W-:Y:S04]  /*67c0*/  STL [R1+0x91c], R23 ;  /* 0x00091c1701007387 */ /* 0x004fe80000100800 */
[----:B------:R-:W2:Y:S01]  /*67d0*/  LDL.64 R24, [R1+0x3e0] ;  /* 0x0003e00001187983 */ /* 0x000ea20000100a00 */
[----:B0-----:R-:W-:Y:S01]  /*67e0*/  IMAD.WIDE R2, R4, 0x2, R8 ;  /* 0x0000000204027825 */ /* 0x001fe200078e0208 */
[----:B------:R-:W-:-:S02]  /*67f0*/  PRMT R10, RZ, 0x7610, R10 ;  /* 0x00007610ff0a7816 */ /* 0x000fc4000000000a */
[----:B------:R-:W-:-:S04]  /*6800*/  IADD3 R2, P2, PT, R2, UR4, RZ ;  /* 0x0000000402027c10 */ /* 0x000fc8000ff5e0ff */
[----:B------:R-:W-:-:S05]  /*6810*/  IADD3.X R3, PT, PT, R3, UR5, RZ, P2, !PT ;  /* 0x0000000503037c10 */ /* 0x000fca00097fe4ff */
[----:B------:R0:W4:Y:S02]  /*6820*/  @P0 LDG.E.U16 R10, desc[UR10][R2.64] ;  /* 0x0000000a020a0981 */ /* 0x000124000c1e1500 */
[----:B0-----:R-:W-:-:S03]  /*6830*/  IMAD.WIDE R2, R4, 0x2, R12 ;  /* 0x0000000204027825 */ /* 0x001fc600078e020c */
[----:B------:R-:W-:Y:S02]  /*6840*/  IADD3 R4, P2, PT, R2, UR4, RZ ;  /* 0x0000000402047c10 */ /* 0x000fe4000ff5e0ff */
[----:B------:R-:W-:Y:S02]  /*6850*/  PRMT R2, RZ, 0x7610, R2 ;  /* 0x00007610ff027816 */ /* 0x000fe40000000002 */
[----:B------:R-:W-:Y:S01]  /*6860*/  IADD3.X R5, PT, PT, R3, UR5, RZ, P2, !PT ;  /* 0x0000000503057c10 */ /* 0x000fe200097fe4ff */
[----:B---3--:R0:W-:Y:S04]  /*6870*/  STL [R1+0x920], R22 ;  /* 0x0009201601007387 */ /* 0x0081e80000100800 */
[----:B------:R1:W3:Y:S01]  /*6880*/  @P0 LDG.E.U16 R2, desc[UR10][R4.64] ;  /* 0x0000000a04020981 */ /* 0x0002e2000c1e1500 */
[----:B------:R-:W-:-:S03]  /*6890*/  PRMT R21, RZ, 0x7610, R21 ;  /* 0x00007610ff157816 */ /* 0x000fc60000000015 */
[----:B------:R1:W-:Y:S04]  /*68a0*/  STL.64 [R1+0x710], R28 ;  /* 0x0007101c01007387 */ /* 0x0003e80000100a00 */
[----:B------:R-:W3:Y:S04]  /*68b0*/  LDL.LU.64 R8, [R1+0x960] ;  /* 0x0009600001087983 */ /* 0x000ee80000300a00 */
[----:B0-----:R-:W3:Y:S04]  /*68c0*/  LDL.64 R22, [R1+0x6d8] ;  /* 0x0006d80001167983 */ /* 0x001ee80000100a00 */
[----:B------:R-:W4:Y:S04]  /*68d0*/  LDL.LU.64 R12, [R1+0x958] ;  /* 0x00095800010c7983 */ /* 0x000f280000300a00 */
[----:B------:R-:W4:Y:S01]  /*68e0*/  LDL.64 R26, [R1+0x6d0] ;  /* 0x0006d000011a7983 */ /* 0x000f220000100a00 */
[C---:B--2---:R-:W-:Y:S01]  /*68f0*/  IADD3 RZ, P0, PT, R24.reuse, UR4, RZ ;  /* 0x0000000418ff7c10 */ /* 0x044fe2000ff1e0ff */
[----:B-1----:R-:W-:-:S03]  /*6900*/  VIADD R4, R24, UR4 ;  /* 0x0000000418047c36 */ /* 0x002fc60008000000 */
[----:B------:R-:W-:Y:S02]  /*6910*/  IADD3.X R5, PT, PT, R25, UR5, RZ, P0, !PT ;  /* 0x0000000519057c10 */ /* 0x000fe400087fe4ff */
[----:B------:R-:W2:Y:S04]  /*6920*/  LDL.64 R24, [R1+0x6c8] ;  /* 0x0006c80001187983 */ /* 0x000ea80000100a00 */
[----:B------:R3:W2:Y:S01]  /*6930*/  @P1 LDG.E.U16 R21, desc[UR10][R4.64] ;  /* 0x0000000a04151981 */ /* 0x0006a2000c1e1500 */
[----:B------:R-:W-:Y:S02]  /*6940*/  ISETP.GT.AND P0, PT, R0, 0x1f, PT ;  /* 0x0000001f0000780c */ /* 0x000fe40003f04270 */
[----:B------:R-:W-:Y:S02]  /*6950*/  PRMT R18, RZ, 0x7610, R18 ;  /* 0x00007610ff127816 */ /* 0x000fe40000000012 */
[----:B------:R-:W-:-:S02]  /*6960*/  PRMT R20, RZ, 0x7610, R20 ;  /* 0x00007610ff147816 */ /* 0x000fc40000000014 */
[----:B------:R-:W-:Y:S02]  /*6970*/  PRMT R19, RZ, 0x7610, R19 ;  /* 0x00007610ff137816 */ /* 0x000fe40000000013 */
[----:B---3--:R-:W-:-:S04]  /*6980*/  IADD3 R4, P1, PT, R22, UR4, RZ ;  /* 0x0000000416047c10 */ /* 0x008fc8000ff3e0ff */
[----:B------:R-:W-:-:S05]  /*6990*/  IADD3.X R5, PT, PT, R23, UR5, RZ, P1, !PT ;  /* 0x0000000517057c10 */ /* 0x000fca0008ffe4ff */
[----:B------:R4:W3:Y:S02]  /*69a0*/  @P0 LDG.E.U16 R18, desc[UR10][R4.64] ;  /* 0x0000000a04120981 */ /* 0x0008e4000c1e1500 */
[----:B----4-:R-:W-:-:S04]  /*69b0*/  IADD3 R4, P1, PT, R26, UR4, RZ ;  /* 0x000000041a047c10 */ /* 0x010fc8000ff3e0ff */
[----:B------:R-:W-:-:S05]  /*69c0*/  IADD3.X R5, PT, PT, R27, UR5, RZ, P1, !PT ;  /* 0x000000051b057c10 */ /* 0x000fca0008ffe4ff */
[----:B------:R0:W4:Y:S04]  /*69d0*/  @P0 LDG.E.U16 R20, desc[UR10][R4.64] ;  /* 0x0000000a04140981 */ /* 0x000128000c1e1500 */
[----:B--2---:R-:W-:Y:S04]  /*69e0*/  STL [R1+0x924], R21 ;  /* 0x0009241501007387 */ /* 0x004fe80000100800 */
[----:B------:R-:W2:Y:S01]  /*69f0*/  LDL.64 R22, [R1+0x6e0] ;  /* 0x0006e00001167983 */ /* 0x000ea20000100a00 */
[----:B0-----:R-:W-:-:S04]  /*6a00*/  IADD3 R4, P1, PT, R24, UR4, RZ ;  /* 0x0000000418047c10 */ /* 0x001fc8000ff3e0ff */
[----:B------:R-:W-:-:S05]  /*6a10*/  IADD3.X R5, PT, PT, R25, UR5, RZ, P1, !PT ;  /* 0x0000000519057c10 */ /* 0x000fca0008ffe4ff */
[----:B------:R2:W2:Y:S01]  /*6a20*/  @P0 LDG.E.U16 R19, desc[UR10][R4.64] ;  /* 0x0000000a04130981 */ /* 0x0004a2000c1e1500 */
[----:B------:R-:W0:Y:S01]  /*6a30*/  S2R R25, SR_TID.X ;  /* 0x0000000000197919 */ /* 0x000e220000002100 */
[----:B------:R-:W1:Y:S01]  /*6a40*/  S2R R15, SR_TID.X ;  /* 0x00000000000f7919 */ /* 0x000e620000002100 */
[----:B------:R-:W-:Y:S01]  /*6a50*/  PRMT R9, RZ, 0x7610, R9 ;  /* 0x00007610ff097816 */ /* 0x000fe20000000009 */
[----:B------:R-:W-:Y:S02]  /*6a60*/  IMAD.MOV.U32 R28, RZ, RZ, R12 ;  /* 0x000000ffff1c7224 */ /* 0x000fe400078e000c */
[--C-:B------:R-:W-:Y:S01]  /*6a70*/  IMAD.MOV.U32 R29, RZ, RZ, R8.reuse ;  /* 0x000000ffff1d7224 */ /* 0x100fe200078e0008 */
[----:B------:R-:W-:Y:S02]  /*6a80*/  PRMT R8, RZ, 0x7610, R8 ;  /* 0x00007610ff087816 */ /* 0x000fe40000000008 */
[----:B0-----:R-:W-:Y:S01]  /*6a90*/  LOP3.LUT R3, R25, 0x1f, RZ, 0xc0, !PT ;  /* 0x0000001f19037812 */ /* 0x001fe200078ec0ff */
[----:B---3--:R1:W-:Y:S03]  /*6aa0*/  STL [R1+0x910], R18 ;  /* 0x0009101201007387 */ /* 0x0083e60000100800 */
[----:B------:R-:W-:-:S02]  /*6ab0*/  ISETP.GE.AND P1, PT, R3, R0, PT ;  /* 0x000000000300720c */ /* 0x000fc40003f26270 */
[----:B-1----:R-:W-:-:S05]  /*6ac0*/  LOP3.LUT R18, R15, 0x1f, RZ, 0xc0, !PT ;  /* 0x0000001f0f127812 */ /* 0x002fca00078ec0ff */
[----:B------:R-:W-:Y:S01]  /*6ad0*/  IMAD R18, R18, UR9, RZ ;  /* 0x0000000912127c24 */ /* 0x000fe2000f8e02ff */
[----:B----4-:R-:W-:Y:S04]  /*6ae0*/  STL [R1+0x914], R20 ;  /* 0x0009141401007387 */ /* 0x010fe80000100800 */
[----:B------:R-:W3:Y:S01]  /*6af0*/  LDL.LU R21, [R1+0x16c] ;  /* 0x00016c0001157983 */ /* 0x000ee20000300800 */
[----:B--2---:R-:W-:-:S04]  /*6b00*/  IADD3 R4, P2, PT, R22, UR4, RZ ;  /* 0x0000000416047c10 */ /* 0x004fc8000ff5e0ff */
[----:B------:R-:W-:-:S05]  /*6b10*/  IADD3.X R5, PT, PT, R23, UR5, RZ, P2, !PT ;  /* 0x0000000517057c10 */ /* 0x000fca00097fe4ff */
[----:B------:R0:W2:Y:S04]  /*6b20*/  @P0 LDG.E.U16 R9, desc[UR10][R4.64] ;  /* 0x0000000a04090981 */ /* 0x0000a8000c1e1500 */
[----:B------:R1:W-:Y:S01]  /*6b30*/  STL [R1+0x928], R19 ;  /* 0x0009281301007387 */ /* 0x0003e20000100800 */
[----:B0-----:R-:W-:Y:S01]  /*6b40*/  IMAD.WIDE R4, R18, 0x2, R28 ;  /* 0x0000000212047825 */ /* 0x001fe200078e021c */
[----:B------:R-:W-:Y:S06]  /*6b50*/  BAR.SYNC.DEFER_BLOCKING 0x0 ;  /* 0x0000000000007b1d */ /* 0x000fec0000010000 */
[----:B------:R0:W-:Y:S04]  /*6b60*/  STL [R1+0x850], R0 ;  /* 0x0008500001007387 */ /* 0x0001e80000100800 */
[----:B------:R-:W4:Y:S04]  /*6b70*/  LDL.LU R22, [R1+0x168] ;  /* 0x0001680001167983 */ /* 0x000f280000300800 */
[----:B-1----:R-:W3:Y:S04]  /*6b80*/  LDL.LU R19, [R1+0x174] ;  /* 0x0001740001137983 */ /* 0x002ee80000300800 */
[----:B------:R-:W3:Y:S04]  /*6b90*/  LDL.LU R20, [R1+0x170] ;  /* 0x0001700001147983 */ /* 0x000ee80000300800 */
[----:B------:R1:W3:Y:S01]  /*6ba0*/  @!P1 LDG.E.U16 R8, desc[UR10][R4.64] ;  /* 0x0000000a04089981 */ /* 0x0002e2000c1e1500 */
[----:B------:R-:W-:-:S02]  /*6bb0*/  IMAD.MOV.U32 R26, RZ, RZ, R14 ;  /* 0x000000ffff1a7224 */ /* 0x000fc400078e000e */
[----:B------:R-:W-:Y:S01]  /*6bc0*/  IMAD.MOV.U32 R27, RZ, RZ, R13 ;  /* 0x000000ffff1b7224 */ /* 0x000fe200078e000d */
[----:B------:R-:W3:Y:S01]  /*6bd0*/  LDL.LU R3, [R1+0x178] ;  /* 0x0001780001037983 */ /* 0x000ee20000300800 */
[----:B------:R-:W-:-:S03]  /*6be0*/  PRMT R6, RZ, 0x7610, R6 ;  /* 0x00007610ff067816 */ /* 0x000fc60000000006 */
[----:B0-----:R-:W3:Y:S01]  /*6bf0*/  LDL.LU R0, [R1+0x17c] ;  /* 0x00017c0001007983 */ /* 0x001ee20000300800 */
[----:B-1----:R-:W-:-:S05]  /*6c00*/  IMAD.WIDE R4, R18, 0x2, R26 ;  /* 0x0000000212047825 */ /* 0x002fca00078e021a */
[----:B------:R0:W3:Y:S02]  /*6c10*/  @!P1 LDG.E.U16 R6, desc[UR10][R4.64] ;  /* 0x0000000a04069981 */ /* 0x0000e4000c1e1500 */
[----:B0-----:R-:W-:Y:S02]  /*6c20*/  PRMT R5, RZ, 0x7610, R5 ;  /* 0x00007610ff057816 */ /* 0x001fe40000000005 */
[----:B------:R-:W-:Y:S01]  /*6c30*/  PRMT R4, RZ, 0x7610, R4 ;  /* 0x00007610ff047816 */ /* 0x000fe20000000004 */
[----:B--2---:R4:W-:Y:S04]  /*6c40*/  STL [R1+0x92c], R9 ;  /* 0x00092c0901007387 */ /* 0x0049e80000100800 */
[----:B------:R-:W-:Y:S04]  /*6c50*/  STL [R1+0x858], R28 ;  /* 0x0008581c01007387 */ /* 0x000fe80000100800 */
[----:B------:R-:W-:Y:S01]  /*6c60*/  STL [R1+0x854], R29 ;  /* 0x0008541d01007387 */ /* 0x000fe20000100800 */
[----:B----4-:R-:W-:-:S03]  /*6c70*/  IMAD.MOV.U32 R9, RZ, RZ, R22 ;  /* 0x000000ffff097224 */ /* 0x010fc600078e0016 */
[----:B---3--:R0:W-:Y:S02]  /*6c80*/  STL [R1+0x930], R8 ;  /* 0x0009300801007387 */ /* 0x0081e40000100800 */
[----:B0-----:R-:W-:-:S04]  /*6c90*/  IMAD.MOV.U32 R8, RZ, RZ, R21 ;  /* 0x000000ffff087224 */ /* 0x001fc800078e0015 */
[----:B------:R-:W-:-:S04]  /*6ca0*/  IMAD.WIDE R12, R18, 0x2, R8 ;  /* 0x00000002120c7825 */ /* 0x000fc800078e0208 */
[----:B------:R-:W-:Y:S01]  /*6cb0*/  IMAD.MOV.U32 R21, RZ, RZ, R20 ;  /* 0x000000ffff157224 */ /* 0x000fe200078e0014 */
[----:B------:R0:W2:Y:S01]  /*6cc0*/  @!P1 LDG.E.U16 R5, desc[UR10][R12.64] ;  /* 0x0000000a0c059981 */ /* 0x0000a2000c1e1500 */
[----:B------:R-:W-:-:S04]  /*6cd0*/  IMAD.MOV.U32 R20, RZ, RZ, R19 ;  /* 0x000000ffff147224 */ /* 0x000fc800078e0013 */
[----:B0-----:R-:W-:-:S05]  /*6ce0*/  IMAD.WIDE R12, R18, 0x2, R20 ;  /* 0x00000002120c7825 */ /* 0x001fca00078e0214 */
[----:B------:R-:W3:Y:S04]  /*6cf0*/  @!P1 LDG.E.U16 R4, desc[UR10][R12.64] ;  /* 0x0000000a0c049981 */ /* 0x000ee8000c1e1500 */
[----:B------:R-:W-:Y:S04]  /*6d00*/  STL.64 [R1+0x198], R26 ;  /* 0x0001981a01007387 */ /* 0x000fe80000100a00 */
[----:B------:R-:W-:Y:S04]  /*6d10*/  STL [R1+0x934], R6 ;  /* 0x0009340601007387 */ /* 0x000fe80000100800 */
[----:B------:R0:W-:Y:S04]  /*6d20*/  STL.64 [R1+0x190], R8 ;  /* 0x0001900801007387 */ /* 0x0001e80000100a00 */
[----:B--2---:R1:W-:Y:S04]  /*6d30*/  STL [R1+0x938], R5 ;  /* 0x0009380501007387 */ /* 0x0043e80000100800 */
[----:B0-----:R-:W2:Y:S04]  /*6d40*/  LDL.LU R8, [R1+0x514] ;  /* 0x0005140001087983 */ /* 0x001ea80000300800 */
[----:B------:R-:W4:Y:S04]  /*6d50*/  LDL.LU R6, [R1+0x6e8] ;  /* 0x0006e80001067983 */ /* 0x000f280000300800 */
[----:B------:R-:W4:Y:S04]  /*6d60*/  LDL.LU R27, [R1+0x510] ;  /* 0x00051000011b7983 */ /* 0x000f280000300800 */
[----:B------:R-:W-:Y:S04]  /*6d70*/  STL.64 [R1+0x188], R20 ;  /* 0x0001881401007387 */ /* 0x000fe80000100a00 */
[----:B---3--:R0:W-:Y:S04]  /*6d80*/  STL [R1+0x93c], R4 ;  /* 0x00093c0401007387 */ /* 0x0081e80000100800 */
[----:B-1----:R-:W3:Y:S04]  /*6d90*/  LDL.LU R5, [R1+0x6ec] ;  /* 0x0006ec0001057983 */ /* 0x002ee80000300800 */
[----:B0-----:R-:W3:Y:S01]  /*6da0*/  LDL.LU R4, [R1+0x6f0] ;  /* 0x0006f00001047983 */ /* 0x001ee20000300800 */
[----:B------:R-:W0:Y:S01]  /*6db0*/  S2UR UR8, SR_CgaCtaId ;  /* 0x00000000000879c3 */ /* 0x000e220000008800 */
[----:B------:R-:W-:-:S02]  /*6dc0*/  IMAD.MOV.U32 R20, RZ, RZ, R0 ;  /* 0x000000ffff147224 */ /* 0x000fc400078e0000 */
[----:B------:R-:W-:Y:S01]  /*6dd0*/  IMAD.MOV.U32 R21, RZ, RZ, R3 ;  /* 0x000000ffff157224 */ /* 0x000fe200078e0003 */
[----:B------:R-:W-:Y:S01]  /*6de0*/  PRMT R7, RZ, 0x7610, R7 ;  /* 0x00007610ff077816 */ /* 0x000fe20000000007 */
[----:B------:R-:W-:Y:S01]  /*6df0*/  UMOV UR6, 0x400 ;  /* 0x0000040000067882 */ /* 0x000fe20000000000 */
[----:B------:R-:W-:Y:S01]  /*6e00*/  LOP3.LUT R15, R15, 0x3f, RZ, 0xc0, !PT ;  /* 0x0000003f0f0f7812 */ /* 0x000fe200078ec0ff */
[----:B------:R-:W-:Y:S01]  /*6e10*/  IMAD.WIDE R12, R18, 0x2, R20 ;  /* 0x00000002120c7825 */ /* 0x000fe200078e0214 */
[----:B------:R-:W-:Y:S01]  /*6e20*/  PRMT R14, RZ, 0x7610, R14 ;  /* 0x00007610ff0e7816 */ /* 0x000fe2000000000e */
[----:B------:R-:W3:Y:S02]  /*6e30*/  LDL.LU R3, [R1+0x6f4] ;  /* 0x0006f40001037983 */ /* 0x000ee40000300800 */
[----:B------:R-:W-:Y:S02]  /*6e40*/  IMAD.SHL.U32 R15, R15, 0x2, RZ ;  /* 0x000000020f0f7824 */ /* 0x000fe400078e00ff */
[----:B------:R1:W3:Y:S01]  /*6e50*/  @!P1 LDG.E.U16 R7, desc[UR10][R12.64] ;  /* 0x0000000a0c079981 */ /* 0x0002e2000c1e1500 */
[----:B0-----:R-:W-:-:S03]  /*6e60*/  ULEA UR6, UR8, UR6, 0x18 ;  /* 0x0000000608067291 */ /* 0x001fc6000f8ec0ff */
[----:B------:R-:W-:Y:S04]  /*6e70*/  STL.64 [R1+0x180], R20 ;  /* 0x0001801401007387 */ /* 0x000fe80000100a00 */
[----:B------:R-:W3:Y:S04]  /*6e80*/  LDL.LU R0, [R1+0x6f8] ;  /* 0x0006f80001007983 */ /* 0x000ee80000300800 */
[----:B------:R0:W-:Y:S02]  /*6e90*/  STS.U16 [R15+UR6], R16 ;  /* 0x000000100f007988 */ /* 0x0001e40008000406 */
[----:B0-----:R-:W-:Y:S01]  /*6ea0*/  PRMT R16, RZ, 0x7610, R16 ;  /* 0x00007610ff107816 */ /* 0x001fe20000000010 */
[----:B--2---:R-:W-:-:S02]  /*6eb0*/  IMAD.MOV.U32 R9, RZ, RZ, R8 ;  /* 0x000000ffff097224 */ /* 0x004fc400078e0008 */
[----:B----4-:R-:W-:-:S04]  /*6ec0*/  IMAD.MOV.U32 R8, RZ, RZ, R6 ;  /* 0x000000ffff087224 */ /* 0x010fc800078e0006 */
[----:B-1----:R-:W-:-:S05]  /*6ed0*/  IMAD.WIDE R12, R18, 0x2, R8 ;  /* 0x00000002120c7825 */ /* 0x002fca00078e0208 */
[----:B------:R3:W2:Y:S02]  /*6ee0*/  @!P1 LDG.E.U16 R14, desc[UR10][R12.64] ;  /* 0x0000000a0c0e9981 */ /* 0x0006a4000c1e1500 */
[----:B---3--:R-:W-:-:S05]  /*6ef0*/  IMAD.WIDE R12, R18, 0x2, R4 ;  /* 0x00000002120c7825 */ /* 0x008fca00078e0204 */
[----:B------:R-:W3:Y:S04]  /*6f00*/  @!P1 LDG.E.U16 R16, desc[UR10][R12.64] ;  /* 0x0000000a0c109981 */ /* 0x000ee8000c1e1500 */
[----:B------:R-:W-:Y:S04]  /*6f10*/  STL [R1+0x94c], R7 ;  /* 0x00094c0701007387 */ /* 0x000fe80000100800 */
[----:B------:R-:W-:Y:S04]  /*6f20*/  STL.64 [R1+0x178], R8 ;  /* 0x0001780801007387 */ /* 0x000fe80000100a00 */
[----:B------:R-:W-:Y:S04]  /*6f30*/  STS.U16 [R15+UR6+0x100], R27 ;  /* 0x0001001b0f007988 */ /* 0x000fe80008000406 */
[----:B--2---:R-:W-:Y:S04]  /*6f40*/  STL [R1+0x950], R14 ;  /* 0x0009500e01007387 */ /* 0x004fe80000100800 */
[----:B------:R0:W-:Y:S04]  /*6f50*/  STL.64 [R1+0x170], R4 ;  /* 0x0001700401007387 */ /* 0x0001e80000100a00 */
[----:B------:R-:W2:Y:S01]  /*6f60*/  LDL.LU R21, [R1+0x50c] ;  /* 0x00050c0001157983 */ /* 0x000ea20000300800 */
[----:B0-----:R-:W-:-:S02]  /*6f70*/  IMAD.MOV.U32 R4, RZ, RZ, R0 ;  /* 0x000000ffff047224 */ /* 0x001fc400078e0000 */
[----:B------:R-:W-:Y:S01]  /*6f80*/  IMAD.MOV.U32 R5, RZ, RZ, R3 ;  /* 0x000000ffff057224 */ /* 0x000fe200078e0003 */
[----:B---3--:R0:W-:Y:S04]  /*6f90*/  STL [R1+0x954], R16 ;  /* 0x0009541001007387 */ /* 0x0081e80000100800 */
[----:B------:R1:W-:Y:S01]  /*6fa0*/  STL.64 [R1+0x168], R4 ;  /* 0x0001680401007387 */ /* 0x0003e20000100a00 */
[----:B------:R-:W-:-:S03]  /*6fb0*/  IMAD.WIDE R12, R18, 0x2, R4 ;  /* 0x00000002120c7825 */ /* 0x000fc600078e0204 */
[----:B0-----:R-:W3:Y:S04]  /*6fc0*/  LDL.LU R16, [R1+0x49c] ;  /* 0x00049c0001107983 */ /* 0x001ee80000300800 */
[----:B------:R-:W4:Y:S04]  /*6fd0*/  LDL.LU R14, [R1+0x4a0] ;  /* 0x0004a000010e7983 */ /* 0x000f280000300800 */
[----:B------:R-:W3:Y:S04]  /*6fe0*/  LDL.LU R7, [R1+0x4a4] ;  /* 0x0004a40001077983 */ /* 0x000ee80000300800 */
[----:B-1----:R-:W3:Y:S04]  /*6ff0*/  LDL.LU R4, [R1+0x498] ;  /* 0x0004980001047983 */ /* 0x002ee80000300800 */
[----:B------:R-:W3:Y:S04]  /*7000*/  LDL.LU R0, [R1+0x424] ;  /* 0x0004240001007983 */ /* 0x000ee80000300800 */
[----:B------:R-:W4:Y:S04]  /*7010*/  LDL.LU R20, [R1+0x420] ;  /* 0x0004200001147983 */ /* 0x000f280000300800 */
        /* <DEDUP_REMOVED lines=12> */
[----:B------:R-:W4:Y:S01]  /*70e0*/  LDL.LU R18, [R1+0x410] ;  /* 0x0004100001127983 */ /* 0x000f220000300800 */
[----:B------:R-:W-:-:S03]  /*70f0*/  IMAD.SHL.U32 R3, R25, 0x8, RZ ;  /* 0x0000000819037824 */ /* 0x000fc600078e00ff */
[----:B------:R0:W-:Y:S02]  /*7100*/  STS.U16 [R15+UR6+0x80], R17 ;  /* 0x000080110f007988 */ /* 0x0001e40008000406 */
[----:B------:R-:W-:Y:S02]  /*7110*/  LOP3.LUT R3, R3, 0x30, RZ, 0xc0, !PT ;  /* 0x0000003003037812 */ /* 0x000fe400078ec0ff */
[----:B0-----:R-:W-:-:S06]  /*7120*/  PRMT R17, RZ, 0x7610, R17 ;  /* 0x00007610ff117816 */ /* 0x001fcc0000000011 */
[----:B------:R0:W4:Y:S02]  /*7130*/  @!P1 LDG.E.U16 R17, desc[UR10][R12.64] ;  /* 0x0000000a0c119981 */ /* 0x000124000c1e1500 */
[C---:B0-----:R-:W-:Y:S01]  /*7140*/  LOP3.LUT R13, R25.reuse, 0x7, RZ, 0xc0, !PT ;  /* 0x00000007190d7812 */ /* 0x041fe200078ec0ff */
[----:B------:R-:W-:-:S04]  /*7150*/  IMAD.SHL.U32 R12, R25, 0x2, RZ ;  /* 0x00000002190c7824 */ /* 0x000fc800078e00ff */
[----:B------:R-:W-:Y:S01]  /*7160*/  IMAD R3, R13, 0x40, R3 ;  /* 0x000000400d037824 */ /* 0x000fe200078e0203 */
[----:B--2---:R0:W-:Y:S04]  /*7170*/  STS.U16 [R15+UR6+0x180], R21 ;  /* 0x000180150f007988 */ /* 0x0041e80008000406 */
[----:B0-----:R-:W2:Y:S04]  /*7180*/  LDL.LU R21, [R1+0x40c] ;  /* 0x00040c0001157983 */ /* 0x001ea80000300800 */
[----:B---3--:R0:W-:Y:S04]  /*7190*/  STS.U16 [R15+UR6+0x2000], R0 ;  /* 0x002000000f007988 */ /* 0x0081e80008000406 */
[----:B----4-:R1:W-:Y:S04]  /*71a0*/  STS.U16 [R15+UR6+0x2080], R20 ;  /* 0x002080140f007988 */ /* 0x0103e80008000406 */
[----:B------:R3:W-:Y:S04]  /*71b0*/  STS.U16 [R15+UR6+0x2100], R22 ;  /* 0x002100160f007988 */ /* 0x0007e80008000406 */
[----:B0-----:R-:W4:Y:S04]  /*71c0*/  LDL.LU R0, [R1+0x404] ;  /* 0x0004040001007983 */ /* 0x001f280000300800 */
[----:B-1----:R-:W4:Y:S04]  /*71d0*/  LDL.LU R20, [R1+0x64] ;  /* 0x0000640001147983 */ /* 0x002f280000300800 */
[----:B------:R0:W-:Y:S04]  /*71e0*/  STS.U16 [R15+UR6+0x2180], R23 ;  /* 0x002180170f007988 */ /* 0x0001e80008000406 */
[----:B---3--:R-:W3:Y:S04]  /*71f0*/  LDL.LU R22, [R1+0x5c] ;  /* 0x00005c0001167983 */ /* 0x008ee80000300800 */
[----:B------:R1:W-:Y:S04]  /*7200*/  STS.U16 [R15+UR6+0x3000], R24 ;  /* 0x003000180f007988 */ /* 0x0003e80008000406 */
[----:B0-----:R-:W3:Y:S04]  /*7210*/  LDL.LU R23, [R1+0x58] ;  /* 0x0000580001177983 */ /* 0x001ee80000300800 */
[----:B-1----:R-:W3:Y:S04]  /*7220*/  LDL.LU R24, [R1+0x50] ;  /* 0x0000500001187983 */ /* 0x002ee80000300800 */
[----:B------:R0:W-:Y:S04]  /*7230*/  STS.U16 [R15+UR6+0x3100], R26 ;  /* 0x0031001a0f007988 */ /* 0x0001e80008000406 */
[----:B------:R1:W-:Y:S04]  /*7240*/  STS.U16 [R15+UR6+0x3180], R27 ;  /* 0x0031801b0f007988 */ /* 0x0003e80008000406 */
[----:B0-----:R-:W3:Y:S04]  /*7250*/  LDL.LU R26, [R1+0x4f8] ;  /* 0x0004f800011a7983 */ /* 0x001ee80000300800 */
[----:B-1----:R-:W3:Y:S01]  /*7260*/  LDL.LU R27, [R1+0x500] ;  /* 0x00050000011b7983 */ /* 0x002ee20000300800 */
[----:B------:R-:W-:-:S02]  /*7270*/  LOP3.LUT R3, R3, 0x30, R12, 0x78, !PT ;  /* 0x0000003003037812 */ /* 0x000fc400078e780c */
[----:B------:R-:W-:Y:S01]  /*7280*/  LOP3.LUT R12, R12, 0x10, RZ, 0xc0, !PT ;  /* 0x000000100c0c7812 */ /* 0x000fe200078ec0ff */
[----:B------:R-:W-:-:S03]  /*7290*/  IMAD R13, R13, 0x210, RZ ;  /* 0x000002100d0d7824 */ /* 0x000fc600078e02ff */
[----:B------:R-:W-:Y:S01]  /*72a0*/  LOP3.LUT R12, R12, 0x20, R25, 0xf8, !PT ;  /* 0x000000200c0c7812 */ /* 0x000fe200078ef819 */
[----:B------:R0:W-:Y:S03]  /*72b0*/  STS.U16 [R15+UR6+0x1000], R16 ;  /* 0x001000100f007988 */ /* 0x0001e60008000406 */
[----:B------:R-:W-:Y:S02]  /*72c0*/  LOP3.LUT R13, R13, R12, RZ, 0x3c, !PT ;  /* 0x0000000c0d0d7212 */ /* 0x000fe400078e3cff */
[C---:B------:R-:W-:Y:S01]  /*72d0*/  LOP3.LUT R12, R15.reuse, 0x10, RZ, 0x3c, !PT ;  /* 0x000000100f0c7812 */ /* 0x040fe200078e3cff */
[----:B------:R1:W-:Y:S04]  /*72e0*/  STS.U16 [R15+UR6+0x1080], R14 ;  /* 0x0010800e0f007988 */ /* 0x0003e80008000406 */
[----:B0-----:R-:W3:Y:S04]  /*72f0*/  LDL.LU R16, [R1+0x508] ;  /* 0x0005080001107983 */ /* 0x001ee80000300800 */
[----:B------:R0:W-:Y:S04]  /*7300*/  STS.U16 [R15+UR6+0x1100], R7 ;  /* 0x001100070f007988 */ /* 0x0001e80008000406 */
[----:B-1----:R-:W3:Y:S04]  /*7310*/  LDL.LU R14, [R1+0x4fc] ;  /* 0x0004fc00010e7983 */ /* 0x002ee80000300800 */
[----:B------:R1:W-:Y:S04]  /*7320*/  STS.U16 [R15+UR6+0x1180], R4 ;  /* 0x001180040f007988 */ /* 0x0003e80008000406 */
[----:B------:R-:W-:Y:S04]  /*7330*/  STS.U16 [R15+UR6+0x3080], R5 ;  /* 0x003080050f007988 */ /* 0x000fe80008000406 */
[----:B0-----:R-:W3:Y:S04]  /*7340*/  LDL.LU R7, [R1+0x47c] ;  /* 0x00047c0001077983 */ /* 0x001ee80000300800 */
[----:B------:R0:W-:Y:S04]  /*7350*/  STS.U16 [R12+UR6+0x1200], R8 ;  /* 0x001200080c007988 */ /* 0x0001e80008000406 */
[----:B-1----:R-:W3:Y:S04]  /*7360*/  LDL.LU R4, [R1+0x480] ;  /* 0x0004800001047983 */ /* 0x002ee80000300800 */
[----:B------:R1:W-:Y:S04]  /*7370*/  STS.U16 [R12+UR6+0x1380], R9 ;  /* 0x001380090c007988 */ /* 0x0003e80008000406 */
[----:B0-----:R-:W3:Y:S04]  /*7380*/  LDL.LU R8, [R1+0x488] ;  /* 0x0004880001087983 */ /* 0x001ee80000300800 */
[----:B------:R0:W-:Y:S04]  /*7390*/  STS.U16 [R12+UR6+0x2200], R19 ;  /* 0x002200130c007988 */ /* 0x0001e80008000406 */
[----:B-1----:R-:W3:Y:S04]  /*73a0*/  LDL.LU R9, [R1+0x478] ;  /* 0x0004780001097983 */ /* 0x002ee80000300800 */
[----:B------:R1:W-:Y:S04]  /*73b0*/  STS.U16 [R12+UR6+0x2280], R18 ;  /* 0x002280120c007988 */ /* 0x0003e80008000406 */
[----:B0-----:R-:W3:Y:S04]  /*73c0*/  LDL.LU R19, [R1+0x408] ;  /* 0x0004080001137983 */ /* 0x001ee80000300800 */
[----:B-1----:R-:W3:Y:S04]  /*73d0*/  LDL.LU R18, [R1+0x400] ;  /* 0x0004000001127983 */ /* 0x002ee80000300800 */
[----:B------:R-:W-:Y:S04]  /*73e0*/  STS.U16 [R12+UR6+0x200], R6 ;  /* 0x000200060c007988 */ /* 0x000fe80008000406 */
[----:B------:R-:W-:Y:S04]  /*73f0*/  STS.U16 [R12+UR6+0x1280], R29 ;  /* 0x0012801d0c007988 */ /* 0x000fe80008000406 */
[----:B------:R-:W-:Y:S04]  /*7400*/  STS.U16 [R12+UR6+0x1300], R28 ;  /* 0x0013001c0c007988 */ /* 0x000fe80008000406 */
[----:B------:R0:W-:Y:S04]  /*7410*/  STS.U16 [R12+UR6+0x300], R10 ;  /* 0x0003000a0c007988 */ /* 0x0001e80008000406 */
[----:B------:R1:W-:Y:S01]  /*7420*/  STS.U16 [R12+UR6+0x380], R2 ;  /* 0x000380020c007988 */ /* 0x0003e20008000406 */
[----:B0-----:R-:W-:Y:S01]  /*7430*/  LOP3.LUT R10, R15, 0x20, RZ, 0x3c, !PT ;  /* 0x000000200f0a7812 */ /* 0x001fe200078e3cff */
[----:B-1----:R-:W-:-:S02]  /*7440*/  IMAD.SHL.U32 R2, R25, 0x100, RZ ;  /* 0x0000010019027824 */ /* 0x002fc400078e00ff */
[----:B------:R-:W-:Y:S04]  /*7450*/  STS.U16 [R12+UR6+0x280], R11 ;  /* 0x0002800b0c007988 */ /* 0x000fe80008000406 */
[----:B--2---:R0:W-:Y:S04]  /*7460*/  STS.U16 [R12+UR6+0x2300], R21 ;  /* 0x002300150c007988 */ /* 0x0041e80008000406 */
[----:B0-----:R-:W2:Y:S04]  /*7470*/  LDL.LU R21, [R1+0x3fc] ;  /* 0x0003fc0001157983 */ /* 0x001ea80000300800 */
[----:B----4-:R-:W-:Y:S04]  /*7480*/  STS.U16 [R12+UR6+0x2380], R0 ;  /* 0x002380000c007988 */ /* 0x010fe80008000406 */
[----:B------:R-:W-:Y:S04]  /*7490*/  STS.U16 [R12+UR6+0x3200], R20 ;  /* 0x003200140c007988 */ /* 0x000fe80008000406 */
[----:B---3--:R0:W-:Y:S04]  /*74a0*/  STS.U16 [R12+UR6+0x3280], R22 ;  /* 0x003280160c007988 */ /* 0x0081e80008000406 */
[----:B------:R1:W-:Y:S04]  /*74b0*/  STS.U16 [R12+UR6+0x3300], R23 ;  /* 0x003300170c007988 */ /* 0x0003e80008000406 */
[----:B0-----:R-:W3:Y:S04]  /*74c0*/  LDL.LU R22, [R1+0x3f4] ;  /* 0x0003f40001167983 */ /* 0x001ee80000300800 */
[----:B------:R0:W-:Y:S04]  /*74d0*/  STS.U16 [R12+UR6+0x3380], R24 ;  /* 0x003380180c007988 */ /* 0x0001e80008000406 */
[----:B-1----:R-:W4:Y:S04]  /*74e0*/  LDL.LU R23, [R1+0x54] ;  /* 0x0000540001177983 */ /* 0x002f280000300800 */
[----:B0-----:R-:W4:Y:S04]  /*74f0*/  LDL.LU R24, [R1+0x3c] ;  /* 0x00003c0001187983 */ /* 0x001f280000300800 */
[----:B------:R-:W4:Y:S04]  /*7500*/  LDL.LU R5, [R1+0x38] ;  /* 0x0000380001057983 */ /* 0x000f280000300800 */
[----:B------:R-:W4:Y:S04]  /*7510*/  LDL.LU R6, [R1+0x34] ;  /* 0x0000340001067983 */ /* 0x000f280000300800 */
[----:B------:R-:W4:Y:S04]  /*7520*/  LDL.LU R29, [R1+0x4ec] ;  /* 0x0004ec00011d7983 */ /* 0x000f280000300800 */
[----:B------:R-:W4:Y:S04]  /*7530*/  LDL.LU R28, [R1+0x4f4] ;  /* 0x0004f400011c7983 */ /* 0x000f280000300800 */
[----:B------:R-:W4:Y:S04]  /*7540*/  LDL.LU R0, [R1+0x4f0] ;  /* 0x0004f00001007983 */ /* 0x000f280000300800 */
[----:B------:R-:W4:Y:S04]  /*7550*/  LDL.LU R20, [R1+0x4e8] ;  /* 0x0004e80001147983 */ /* 0x000f280000300800 */
[----:B------:R-:W4:Y:S04]  /*7560*/  LDL.LU R25, [R1+0x46c] ;  /* 0x00046c0001197983 */ /* 0x000f280000300800 */
[----:B------:R0:W-:Y:S04]  /*7570*/  STS.U16 [R10+UR6+0x400], R26 ;  /* 0x0004001a0a007988 */ /* 0x0001e80008000406 */
[----:B------:R1:W-:Y:S04]  /*7580*/  STS.U16 [R10+UR6+0x480], R27 ;  /* 0x0004801b0a007988 */ /* 0x0003e80008000406 */
[----:B0-----:R-:W4:Y:S04]  /*7590*/  LDL.LU R26, [R1+0x474] ;  /* 0x00047400011a7983 */ /* 0x001f280000300800 */
[----:B-1----:R-:W4:Y:S04]  /*75a0*/  LDL.LU R27, [R1+0x470] ;  /* 0x00047000011b7983 */ /* 0x002f280000300800 */
[----:B------:R0:W-:Y:S04]  /*75b0*/  STS.U16 [R10+UR6+0x1500], R8 ;  /* 0x001500080a007988 */ /* 0x0001e80008000406 */
[----:B------:R1:W-:Y:S04]  /*75c0*/  STS.U16 [R10+UR6+0x1580], R9 ;  /* 0x001580090a007988 */ /* 0x0003e80008000406 */
[----:B0-----:R-:W4:Y:S04]  /*75d0*/  LDL.LU R8, [R1+0x468] ;  /* 0x0004680001087983 */ /* 0x001f280000300800 */
[----:B------:R0:W-:Y:S04]  /*75e0*/  STS.U16 [R10+UR6+0x2400], R19 ;  /* 0x002400130a007988 */ /* 0x0001e80008000406 */
[----:B-1----:R-:W4:Y:S04]  /*75f0*/  LDL.LU R9, [R1+0x3f8] ;  /* 0x0003f80001097983 */ /* 0x002f280000300800 */
[----:B------:R1:W-:Y:S04]  /*7600*/  STS.U16 [R10+UR6+0x2480], R18 ;  /* 0x002480120a007988 */ /* 0x0003e80008000406 */
[----:B0-----:R-:W4:Y:S04]  /*7610*/  LDL.LU R19, [R1+0x3f0] ;  /* 0x0003f00001137983 */ /* 0x001f280000300800 */
[----:B-1----:R-:W4:Y:S01]  /*7620*/  LDL.LU R18, [R1+0x3ec] ;  /* 0x0003ec0001127983 */ /* 0x002f220000300800 */
[----:B------:R-:W-:-:S03]  /*7630*/  LOP3.LUT R11, R15, 0x30, RZ, 0x3c, !PT ;  /* 0x000000300f0b7812 */ /* 0x000fc600078e3cff */
[----:B------:R-:W-:Y:S04]  /*7640*/  STS.U16 [R10+UR6+0x500], R16 ;  /* 0x000500100a007988 */ /* 0x000fe80008000406 */
[----:B------:R-:W-:Y:S04]  /*7650*/  STS.U16 [R10+UR6+0x580], R14 ;  /* 0x0005800e0a007988 */ /* 0x000fe80008000406 */
[----:B------:R-:W-:Y:S04]  /*7660*/  STS.U16 [R10+UR6+0x1400], R7 ;  /* 0x001400070a007988 */ /* 0x000fe80008000406 */
[----:B------:R-:W-:Y:S04]  /*7670*/  STS.U16 [R10+UR6+0x1480], R4 ;  /* 0x001480040a007988 */ /* 0x000fe80008000406 */
[----:B--2---:R0:W-:Y:S04]  /*7680*/  STS.U16 [R10+UR6+0x2500], R21 ;  /* 0x002500150a007988 */ /* 0x0041e80008000406 */
[----:B0-----:R-:W2:Y:S04]  /*7690*/  LDL.LU R21, [R1+0x3e8] ;  /* 0x0003e80001157983 */ /* 0x001ea80000300800 */
[----:B---3--:R0:W-:Y:S04]  /*76a0*/  STS.U16 [R10+UR6+0x2580], R22 ;  /* 0x002580160a007988 */ /* 0x0081e80008000406 */
[----:B----4-:R1:W-:Y:S04]  /*76b0*/  STS.U16 [R10+UR6+0x3400], R23 ;  /* 0x003400170a007988 */ /* 0x0103e80008000406 */
[----:B0-----:R-:W3:Y:S04]  /*76c0*/  LDL.LU R22, [R1+0x30] ;  /* 0x0000300001167983 */ /* 0x001ee80000300800 */
[----:B------:R0:W-:Y:S04]  /*76d0*/  STS.U16 [R10+UR6+0x3480], R24 ;  /* 0x003480180a007988 */ /* 0x0001e80008000406 */
[----:B-1----:R-:W4:Y:S04]  /*76e0*/  LDL.LU R23, [R1+0x2c] ;  /* 0x00002c0001177983 */ /* 0x002f280000300800 */
[----:B------:R-:W-:Y:S04]  /*76f0*/  STS.U16 [R10+UR6+0x3500], R5 ;  /* 0x003500050a007988 */ /* 0x000fe80008000406 */
[----:B0-----:R-:W4:Y:S04]  /*7700*/  LDL.LU R24, [R1+0x28] ;  /* 0x0000280001187983 */ /* 0x001f280000300800 */
[----:B------:R-:W4:Y:S04]  /*7710*/  LDL.LU R16, [R1+0x24] ;  /* 0x0000240001107983 */ /* 0x000f280000300800 */
[----:B------:R-:W-:Y:S04]  /*7720*/  STS.U16 [R10+UR6+0x3580], R6 ;  /* 0x003580060a007988 */ /* 0x000fe80008000406 */
[----:B------:R-:W4:Y:S04]  /*7730*/  LDL.LU R14, [R1+0x4dc] ;  /* 0x0004dc00010e7983 */ /* 0x000f280000300800 */
[----:B------:R0:W-:Y:S04]  /*7740*/  STS.U16 [R11+UR6+0x1600], R25 ;  /* 0x001600190b007988 */ /* 0x0001e80008000406 */
[----:B------:R-:W4:Y:S04]  /*7750*/  LDL.LU R7, [R1+0x4e0] ;  /* 0x0004e00001077983 */ /* 0x000f280000300800 */
[----:B------:R1:W-:Y:S04]  /*7760*/  STS.U16 [R11+UR6+0x600], R29 ;  /* 0x0006001d0b007988 */ /* 0x0003e80008000406 */
[----:B0-----:R-:W4:Y:S04]  /*7770*/  LDL.LU R25, [R1+0x4e4] ;  /* 0x0004e40001197983 */ /* 0x001f280000300800 */
[----:B------:R0:W-:Y:S04]  /*7780*/  STS.U16 [R11+UR6+0x680], R28 ;  /* 0x0006801c0b007988 */ /* 0x0001e80008000406 */
[----:B-1----:R-:W4:Y:S04]  /*7790*/  LDL.LU R29, [R1+0x4d8] ;  /* 0x0004d800011d7983 */ /* 0x002f280000300800 */
        /* <DEDUP_REMOVED lines=8> */
[----:B0-----:R-:W4:Y:S01]  /*7820*/  LDL.LU R27, [R1+0x1e4] ;  /* 0x0001e400011b7983 */ /* 0x001f220000300800 */
[----:B------:R-:W-:-:S03]  /*7830*/  LOP3.LUT R4, R15, 0x40, RZ, 0x3c, !PT ;  /* 0x000000400f047812 */ /* 0x000fc600078e3cff */
[----:B------:R0:W-:Y:S04]  /*7840*/  STS.U16 [R11+UR6+0x2700], R18 ;  /* 0x002700120b007988 */ /* 0x0001e80008000406 */
[----:B0-----:R-:W4:Y:S04]  /*7850*/  LDL.LU R18, [R1+0x148] ;  /* 0x0001480001127983 */ /* 0x001f280000300800 */
[----:B------:R-:W4:Y:S01]  /*7860*/  LDL.LU R15, [R1+0x14c] ;  /* 0x00014c00010f7983 */ /* 0x000f220000300800 */
[----:B------:R-:W-:-:S03]  /*7870*/  LOP3.LUT R2, R13, 0x1000, R2, 0xf8, !PT ;  /* 0x000010000d027812 */ /* 0x000fc600078ef802 */
[----:B------:R-:W4:Y:S04]  /*7880*/  LDL.LU R13, [R1+0x144] ;  /* 0x00014400010d7983 */ /* 0x000f280000300800 */
[----:B------:R-:W4:Y:S04]  /*7890*/  LDL.LU R5, [R1+0x20] ;  /* 0x0000200001057983 */ /* 0x000f280000300800 */
[----:B------:R0:W-:Y:S04]  /*78a0*/  STS.U16 [R11+UR6+0x1780], R8 ;  /* 0x001780080b007988 */ /* 0x0001e80008000406 */
[----:B------:R-:W4:Y:S04]  /*78b0*/  LDL.LU R6, [R1+0x1c] ;  /* 0x00001c0001067983 */ /* 0x000f280000300800 */
[----:B------:R1:W-:Y:S04]  /*78c0*/  STS.U16 [R11+UR6+0x2600], R9 ;  /* 0x002600090b007988 */ /* 0x0003e80008000406 */
[----:B0-----:R-:W4:Y:S04]  /*78d0*/  LDL.LU R8, [R1+0x18] ;  /* 0x0000180001087983 */ /* 0x001f280000300800 */
[----:B------:R0:W-:Y:S04]  /*78e0*/  STS.U16 [R11+UR6+0x2680], R19 ;  /* 0x002680130b007988 */ /* 0x0001e80008000406 */
[----:B-1----:R-:W4:Y:S04]  /*78f0*/  LDL.LU R9, [R1+0x14] ;  /* 0x0000140001097983 */ /* 0x002f280000300800 */
[----:B0-----:R-:W4:Y:S04]  /*7900*/  LDL.LU R19, [R1+0x4cc] ;  /* 0x0004cc0001137983 */ /* 0x001f280000300800 */
[----:B--2---:R0:W-:Y:S04]  /*7910*/  STS.U16 [R11+UR6+0x2780], R21 ;  /* 0x002780150b007988 */ /* 0x0041e80008000406 */
[----:B0-----:R-:W2:Y:S04]  /*7920*/  LDL.LU R21, [R1+0x4d4] ;  /* 0x0004d40001157983 */ /* 0x001ea80000300800 */
[----:B---3--:R0:W-:Y:S04]  /*7930*/  STS.U16 [R11+UR6+0x3600], R22 ;  /* 0x003600160b007988 */ /* 0x0081e80008000406 */
[----:B----4-:R1:W-:Y:S04]  /*7940*/  STS.U16 [R11+UR6+0x3680], R23 ;  /* 0x003680170b007988 */ /* 0x0103e80008000406 */
[----:B0-----:R-:W3:Y:S04]  /*7950*/  LDL.LU R22, [R1+0x4d0] ;  /* 0x0004d00001167983 */ /* 0x001ee80000300800 */
[----:B------:R0:W-:Y:S04]  /*7960*/  STS.U16 [R11+UR6+0x3700], R24 ;  /* 0x003700180b007988 */ /* 0x0001e80008000406 */
[----:B------:R4:W-:Y:S04]  /*7970*/  STS.U16 [R11+UR6+0x3780], R16 ;  /* 0x003780100b007988 */ /* 0x0009e80008000406 */
[----:B-1----:R-:W3:Y:S04]  /*7980*/  LDL.LU R23, [R1+0x4c4] ;  /* 0x0004c40001177983 */ /* 0x002ee80000300800 */
[----:B------:R1:W-:Y:S04]  /*7990*/  STS.U16 [R4+UR6+0x800], R14 ;  /* 0x0008000e04007988 */ /* 0x0003e80008000406 */
[----:B0-----:R-:W3:Y:S04]  /*79a0*/  LDL.LU R24, [R1+0x44c] ;  /* 0x00044c0001187983 */ /* 0x001ee80000300800 */
[----:B------:R0:W-:Y:S04]  /*79b0*/  STS.U16 [R4+UR6+0x880], R7 ;  /* 0x0008800704007988 */ /* 0x0001e80008000406 */
[----:B----4-:R-:W4:Y:S04]  /*79c0*/  LDL.LU R16, [R1+0x954] ;  /* 0x0009540001107983 */ /* 0x010f280000300800 */
[----:B------:R0:W-:Y:S04]  /*79d0*/  STS.U16 [R4+UR6+0x900], R25 ;  /* 0x0009001904007988 */ /* 0x0001e80008000406 */
[----:B-1----:R-:W4:Y:S04]  /*79e0*/  LDL.LU R14, [R1+0x950] ;  /* 0x00095000010e7983 */ /* 0x002f280000300800 */
[----:B------:R-:W-:Y:S04]  /*79f0*/  STS.U16 [R4+UR6+0x980], R29 ;  /* 0x0009801d04007988 */ /* 0x000fe80008000406 */
[----:B0-----:R-:W4:Y:S04]  /*7a00*/  LDL.LU R7, [R1+0x94c] ;  /* 0x00094c0001077983 */ /* 0x001f280000300800 */
[----:B------:R-:W-:Y:S04]  /*7a10*/  STS.U16 [R4+UR6+0x1800], R28 ;  /* 0x0018001c04007988 */ /* 0x000fe80008000406 */
[----:B------:R-:W4:Y:S04]  /*7a20*/  LDL.LU R25, [R1+0x948] ;  /* 0x0009480001197983 */ /* 0x000f280000300800 */
[----:B------:R-:W-:Y:S04]  /*7a30*/  STS.U16 [R4+UR6+0x1880], R0 ;  /* 0x0018800004007988 */ /* 0x000fe80008000406 */
[----:B------:R-:W-:Y:S04]  /*7a40*/  STS.U16 [R4+UR6+0x1900], R20 ;  /* 0x0019001404007988 */ /* 0x000fe80008000406 */
[----:B------:R0:W-:Y:S04]  /*7a50*/  STS.U16 [R4+UR6+0x1980], R26 ;  /* 0x0019801a04007988 */ /* 0x0001e80008000406 */
[----:B------:R1:W-:Y:S04]  /*7a60*/  STS.U16 [R4+UR6+0x2800], R27 ;  /* 0x0028001b04007988 */ /* 0x0003e80008000406 */
[----:B0-----:R-:W4:Y:S04]  /*7a70*/  LDL.LU R26, [R1+0x454] ;  /* 0x00045400011a7983 */ /* 0x001f280000300800 */
[----:B-1----:R-:W4:Y:S04]  /*7a80*/  LDL.LU R27, [R1+0x450] ;  /* 0x00045000011b7983 */ /* 0x002f280000300800 */
[----:B------:R-:W4:Y:S04]  /*7a90*/  LDL.LU R29, [R1+0x140] ;  /* 0x00014000011d7983 */ /* 0x000f280000300800 */
[----:B------:R-:W4:Y:S04]  /*7aa0*/  LDL.LU R28, [R1+0x12c] ;  /* 0x00012c00011c7983 */ /* 0x000f280000300800 */
[----:B------:R0:W-:Y:S04]  /*7ab0*/  STS.U16 [R4+UR6+0x2880], R15 ;  /* 0x0028800f04007988 */ /* 0x0001e80008000406 */
[----:B------:R-:W4:Y:S01]  /*7ac0*/  LDL.LU R0, [R1+0x128] ;  /* 0x0001280001007983 */ /* 0x000f220000300800 */
[----:B0-----:R-:W0:Y:S03]  /*7ad0*/  S2R R15, SR_TID.X ;  /* 0x00000000000f7919 */ /* 0x001e260000002100 */
[----:B------:R1:W-:Y:S04]  /*7ae0*/  STS.U16 [R4+UR6+0x2900], R18 ;  /* 0x0029001204007988 */ /* 0x0003e80008000406 */
[----:B------:R-:W4:Y:S04]  /*7af0*/  LDL.LU R20, [R1+0x124] ;  /* 0x0001240001147983 */ /* 0x000f280000300800 */
[----:B------:R0:W-:Y:S04]  /*7b00*/  STS.U16 [R4+UR6+0x2980], R13 ;  /* 0x0029800d04007988 */ /* 0x0001e80008000406 */
[----:B-1----:R-:W4:Y:S01]  /*7b10*/  LDL.LU R18, [R1+0x10] ;  /* 0x0000100001127983 */ /* 0x002f220000300800 */
[----:B0-----:R-:W-:-:S05]  /*7b20*/  LOP3.LUT R15, R15, 0x3f, RZ, 0xc0, !PT ;  /* 0x0000003f0f0f7812 */ /* 0x001fca00078ec0ff */
[----:B------:R-:W-:-:S05]  /*7b30*/  IMAD.SHL.U32 R15, R15, 0x2, RZ ;  /* 0x000000020f0f7824 */ /* 0x000fca00078e00ff */
[----:B------:R-:W-:Y:S02]  /*7b40*/  LOP3.LUT R13, R15, 0x50, RZ, 0x3c, !PT ;  /* 0x000000500f0d7812 */ /* 0x000fe400078e3cff */
[----:B------:R-:W4:Y:S04]  /*7b50*/  LDL.LU R15, [R1+0x448] ;  /* 0x00044800010f7983 */ /* 0x000f280000300800 */
[----:B------:R-:W-:Y:S04]  /*7b60*/  STS.U16 [R4+UR6+0x3800], R5 ;  /* 0x0038000504007988 */ /* 0x000fe80008000406 */
[----:B------:R-:W-:Y:S04]  /*7b70*/  STS.U16 [R4+UR6+0x3880], R6 ;  /* 0x0038800604007988 */ /* 0x000fe80008000406 */
[----:B------:R-:W-:Y:S04]  /*7b80*/  STS.U16 [R4+UR6+0x3900], R8 ;  /* 0x0039000804007988 */ /* 0x000fe80008000406 */
[----:B------:R0:W-:Y:S04]  /*7b90*/  STS.U16 [R4+UR6+0x3980], R9 ;  /* 0x0039800904007988 */ /* 0x0001e80008000406 */
[----:B------:R1:W-:Y:S04]  /*7ba0*/  STS.U16 [R13+UR6+0xa00], R19 ;  /* 0x000a00130d007988 */ /* 0x0003e80008000406 */
[----:B0-----:R-:W4:Y:S04]  /*7bb0*/  LDL.LU R4, [R1+0x4bc] ;  /* 0x0004bc0001047983 */ /* 0x001f280000300800 */
[----:B------:R-:W4:Y:S04]  /*7bc0*/  LDL.LU R5, [R1+0x4c0] ;  /* 0x0004c00001057983 */ /* 0x000f280000300800 */
[----:B------:R-:W4:Y:S04]  /*7bd0*/  LDL.LU R6, [R1+0x4c8] ;  /* 0x0004c80001067983 */ /* 0x000f280000300800 */
[----:B------:R-:W4:Y:S04]  /*7be0*/  LDL.LU R8, [R1+0x4b8] ;  /* 0x0004b80001087983 */ /* 0x000f280000300800 */
[----:B------:R-:W4:Y:S04]  /*7bf0*/  LDL.LU R9, [R1+0x43c] ;  /* 0x00043c0001097983 */ /* 0x000f280000300800 */
[----:B-1----:R-:W4:Y:S04]  /*7c00*/  LDL.LU R19, [R1+0x440] ;  /* 0x0004400001137983 */ /* 0x002f280000300800 */
[----:B--2---:R0:W-:Y:S04]  /*7c10*/  STS.U16 [R13+UR6+0xa80], R21 ;  /* 0x000a80150d007988 */ /* 0x0041e80008000406 */
[----:B0-----:R-:W2:Y:S04]  /*7c20*/  LDL.LU R21, [R1+0x444] ;  /* 0x0004440001157983 */ /* 0x001ea80000300800 */
[----:B---3--:R0:W-:Y:S04]  /*7c30*/  STS.U16 [R13+UR6+0xb00], R22 ;  /* 0x000b00160d007988 */ /* 0x0081e80008000406 */
[----:B0-----:R-:W3:Y:S04]  /*7c40*/  LDL.LU R22, [R1+0x438] ;  /* 0x0004380001167983 */ /* 0x001ee80000300800 */
[----:B------:R0:W-:Y:S04]  /*7c50*/  STS.U16 [R13+UR6+0xb80], R23 ;  /* 0x000b80170d007988 */ /* 0x0001e80008000406 */
[----:B------:R1:W-:Y:S04]  /*7c60*/  STS.U16 [R13+UR6+0x1a00], R24 ;  /* 0x001a00180d007988 */ /* 0x0003e80008000406 */
[----:B0-----:R-:W2:Y:S04]  /*7c70*/  LDL.LU R23, [R1+0x120] ;  /* 0x0001200001177983 */ /* 0x001ea80000300800 */
[----:B-1----:R-:W2:Y:S04]  /*7c80*/  LDL.LU R24, [R1+0x10c] ;  /* 0x00010c0001187983 */ /* 0x002ea80000300800 */
[----:B----4-:R0:W-:Y:S04]  /*7c90*/  STS.U16 [R13+UR6+0x1a80], R26 ;  /* 0x001a801a0d007988 */ /* 0x0101e80008000406 */
[----:B------:R1:W-:Y:S04]  /*7ca0*/  STS.U16 [R13+UR6+0x1b00], R27 ;  /* 0x001b001b0d007988 */ /* 0x0003e80008000406 */
[----:B0-----:R-:W4:Y:S04]  /*7cb0*/  LDL.LU R26, [R1+0x944] ;  /* 0x00094400011a7983 */ /* 0x001f280000300800 */
[----:B-1----:R-:W2:Y:S04]  /*7cc0*/  LDL.LU R27, [R1+0x940] ;  /* 0x00094000011b7983 */ /* 0x002ea80000300800 */
[----:B------:R0:W-:Y:S02]  /*7cd0*/  STS.U16 [R13+UR6+0x1b80], R15 ;  /* 0x001b800f0d007988 */ /* 0x0001e40008000406 */
[----:B0-----:R-:W0:Y:S02]  /*7ce0*/  S2R R15, SR_TID.X ;  /* 0x00000000000f7919 */ /* 0x001e240000002100 */
[----:B------:R1:W-:Y:S01]  /*7cf0*/  STS.U16 [R13+UR6+0x2b80], R20 ;  /* 0x002b80140d007988 */ /* 0x0003e20008000406 */
[----:B0-----:R-:W-:-:S05]  /*7d00*/  LOP3.LUT R15, R15, 0x3f, RZ, 0xc0, !PT ;  /* 0x0000003f0f0f7812 */ /* 0x001fca00078ec0ff */
[----:B------:R-:W-:-:S05]  /*7d10*/  IMAD.SHL.U32 R15, R15, 0x2, RZ ;  /* 0x000000020f0f7824 */ /* 0x000fca00078e00ff */
[----:B-1----:R-:W-:Y:S02]  /*7d20*/  LOP3.LUT R20, R15, 0x60, RZ, 0x3c, !PT ;  /* 0x000000600f147812 */ /* 0x002fe400078e3cff */
[----:B------:R-:W3:Y:S04]  /*7d30*/  LDL.LU R15, [R1+0x108] ;  /* 0x00010800010f7983 */ /* 0x000ee80000300800 */
[----:B------:R0:W-:Y:S04]  /*7d40*/  STS.U16 [R13+UR6+0x3a00], R18 ;  /* 0x003a00120d007988 */ /* 0x0001e80008000406 */
[----:B------:R1:W-:Y:S04]  /*7d50*/  STS.U16 [R13+UR6+0x2a00], R29 ;  /* 0x002a001d0d007988 */ /* 0x0003e80008000406 */
[----:B------:R1:W-:Y:S04]  /*7d60*/  STS.U16 [R13+UR6+0x2a80], R28 ;  /* 0x002a801c0d007988 */ /* 0x0003e80008000406 */
[----:B0-----:R-:W3:Y:S04]  /*7d70*/  LDL.LU R18, [R1+0x4ac] ;  /* 0x0004ac0001127983 */ /* 0x001ee80000300800 */
[----:B-1----:R-:W3:Y:S04]  /*7d80*/  LDL.LU R29, [R1+0x8c] ;  /* 0x00008c00011d7983 */ /* 0x002ee80000300800 */
[----:B------:R0:W-:Y:S04]  /*7d90*/  STS.U16 [R13+UR6+0x2b00], R0 ;  /* 0x002b00000d007988 */ /* 0x0001e80008000406 */
[----:B------:R-:W3:Y:S04]  /*7da0*/  LDL.LU R28, [R1+0x88] ;  /* 0x00008800011c7983 */ /* 0x000ee80000300800 */
[----:B------:R-:W-:Y:S04]  /*7db0*/  STS.U16 [R13+UR6+0x3b80], R25 ;  /* 0x003b80190d007988 */ /* 0x000fe80008000406 */
[----:B0-----:R-:W3:Y:S04]  /*7dc0*/  LDL.LU R0, [R1+0x84] ;  /* 0x0000840001007983 */ /* 0x001ee80000300800 */
[----:B----4-:R-:W-:Y:S04]  /*7dd0*/  STS.U16 [R13+UR6+0x3b00], R26 ;  /* 0x003b001a0d007988 */ /* 0x010fe80008000406 */
[----:B--2---:R0:W-:Y:S04]  /*7de0*/  STS.U16 [R13+UR6+0x3a80], R27 ;  /* 0x003a801b0d007988 */ /* 0x0041e80008000406 */
[----:B0-----:R-:W2:Y:S04]  /*7df0*/  LDL.LU R27, [R1+0x100] ;  /* 0x00010000011b7983 */ /* 0x001ea80000300800 */
[----:B------:R-:W4:Y:S04]  /*7e00*/  LDL.LU R26, [R1+0x428] ;  /* 0x00042800011a7983 */ /* 0x000f280000300800 */
[----:B------:R-:W2:Y:S04]  /*7e10*/  LDL.LU R13, [R1+0x104] ;  /* 0x00010400010d7983 */ /* 0x000ea80000300800 */
[----:B------:R-:W4:Y:S04]  /*7e20*/  LDL.LU R25, [R1+0x430] ;  /* 0x0004300001197983 */ /* 0x000f280000300800 */
[----:B------:R0:W-:Y:S04]  /*7e30*/  STS.U16 [R20+UR6+0xc00], R4 ;  /* 0x000c000414007988 */ /* 0x0001e80008000406 */
[----:B------:R1:W-:Y:S04]  /*7e40*/  STS.U16 [R20+UR6+0xc80], R5 ;  /* 0x000c800514007988 */ /* 0x0003e80008000406 */
[----:B------:R1:W-:Y:S04]  /*7e50*/  STS.U16 [R20+UR6+0xd00], R6 ;  /* 0x000d000614007988 */ /* 0x0003e80008000406 */
[----:B0-----:R-:W4:Y:S04]  /*7e60*/  LDL.LU R4, [R1+0x93c] ;  /* 0x00093c0001047983 */ /* 0x001f280000300800 */
[----:B-1----:R-:W4:Y:S04]  /*7e70*/  LDL.LU R5, [R1+0x938] ;  /* 0x0009380001057983 */ /* 0x002f280000300800 */
        /* <DEDUP_REMOVED lines=8> */
[----:B---3--:R1:W-:Y:S04]  /*7f00*/  STS.U16 [R20+UR6+0x1d80], R22 ;  /* 0x001d801614007988 */ /* 0x0083e80008000406 */
[----:B------:R3:W-:Y:S04]  /*7f10*/  STS.U16 [R20+UR6+0x2c00], R23 ;  /* 0x002c001714007988 */ /* 0x0007e80008000406 */
[----:B0-----:R-:W4:Y:S04]  /*7f20*/  LDL.LU R21, [R1+0x924] ;  /* 0x0009240001157983 */ /* 0x001f280000300800 */
[----:B-1----:R-:W4:Y:S04]  /*7f30*/  LDL.LU R22, [R1+0x920] ;  /* 0x0009200001167983 */ /* 0x002f280000300800 */
[----:B---3--:R-:W3:Y:S04]  /*7f40*/  LDL.LU R23, [R1+0x91c] ;  /* 0x00091c0001177983 */ /* 0x008ee80000300800 */
[----:B------:R0:W-:Y:S04]  /*7f50*/  STS.U16 [R20+UR6+0x2c80], R24 ;  /* 0x002c801814007988 */ /* 0x0001e80008000406 */
[----:B0-----:R-:W3:Y:S04]  /*7f60*/  LDL.LU R24, [R1+0x918] ;  /* 0x0009180001187983 */ /* 0x001ee80000300800 */
[----:B------:R0:W-:Y:S02]  /*7f70*/  STS.U16 [R20+UR6+0x2d00], R15 ;  /* 0x002d000f14007988 */ /* 0x0001e40008000406 */
[----:B0-----:R-:W0:Y:S02]  /*7f80*/  S2R R15, SR_TID.X ;  /* 0x00000000000f7919 */ /* 0x001e240000002100 */
[----:B0-----:R-:W-:-:S05]  /*7f90*/  LOP3.LUT R15, R15, 0x3f, RZ, 0xc0, !PT ;  /* 0x0000003f0f0f7812 */ /* 0x001fca00078ec0ff */
[----:B------:R-:W-:Y:S01]  /*7fa0*/  IMAD.SHL.U32 R15, R15, 0x2, RZ ;  /* 0x000000020f0f7824 */ /* 0x000fe200078e00ff */
[----:B--2---:R0:W-:Y:S04]  /*7fb0*/  STS.U16 [R20+UR6+0x2d80], R13 ;  /* 0x002d800d14007988 */ /* 0x0041e80008000406 */
[----:B0-----:R-:W-:Y:S02]  /*7fc0*/  LOP3.LUT R13, R15, 0x70, RZ, 0x3c, !PT ;  /* 0x000000700f0d7812 */ /* 0x001fe400078e3cff */
[----:B------:R-:W2:Y:S04]  /*7fd0*/  LDL.LU R15, [R1+0x4b4] ;  /* 0x0004b400010f7983 */ /* 0x000ea80000300800 */
[----:B---3--:R0:W-:Y:S04]  /*7fe0*/  STS.U16 [R20+UR6+0x3c00], R24 ;  /* 0x003c001814007988 */ /* 0x0081e80008000406 */
[----:B------:R1:W-:Y:S04]  /*7ff0*/  STS.U16 [R20+UR6+0x3c80], R23 ;  /* 0x003c801714007988 */ /* 0x0003e80008000406 */
[----:B----4-:R3:W-:Y:S04]  /*8000*/  STS.U16 [R20+UR6+0x3d00], R22 ;  /* 0x003d001614007988 */ /* 0x0107e80008000406 */
[----:B0-----:R-:W4:Y:S04]  /*8010*/  LDL.LU R24, [R1+0x434] ;  /* 0x0004340001187983 */ /* 0x001f280000300800 */
[----:B-1----:R-:W4:Y:S04]  /*8020*/  LDL.LU R23, [R1+0x42c] ;  /* 0x00042c0001177983 */ /* 0x002f280000300800 */
[----:B---3--:R-:W3:Y:S04]  /*8030*/  LDL.LU R22, [R1+0x4a8] ;  /* 0x0004a80001167983 */ /* 0x008ee80000300800 */
[----:B------:R0:W-:Y:S04]  /*8040*/  STS.U16 [R20+UR6+0x3d80], R21 ;  /* 0x003d801514007988 */ /* 0x0001e80008000406 */
[----:B------:R1:W-:Y:S04]  /*8050*/  STS.U16 [R13+UR6+0xe00], R18 ;  /* 0x000e00120d007988 */ /* 0x0003e80008000406 */
[----:B0-----:R-:W3:Y:S04]  /*8060*/  LDL.LU R20, [R1+0x914] ;  /* 0x0009140001147983 */ /* 0x001ee80000300800 */
[----:B------:R-:W3:Y:S04]  /*8070*/  LDL.LU R21, [R1+0x4b0] ;  /* 0x0004b00001157983 */ /* 0x000ee80000300800 */
[----:B-1----:R-:W3:Y:S04]  /*8080*/  LDL.LU R18, [R1+0x910] ;  /* 0x0009100001127983 */ /* 0x002ee80000300800 */
[----:B------:R-:W-:Y:S04]  /*8090*/  STS.U16 [R13+UR6+0x1f00], R25 ;  /* 0x001f00190d007988 */ /* 0x000fe80008000406 */
[----:B------:R-:W-:Y:S04]  /*80a0*/  STS.U16 [R13+UR6+0x1f80], R26 ;  /* 0x001f801a0d007988 */ /* 0x000fe80008000406 */
[----:B------:R-:W-:Y:S04]  /*80b0*/  STS.U16 [R13+UR6+0x2e00], R27 ;  /* 0x002e001b0d007988 */ /* 0x000fe80008000406 */
[----:B------:R-:W-:Y:S04]  /*80c0*/  STS.U16 [R13+UR6+0x2e80], R29 ;  /* 0x002e801d0d007988 */ /* 0x000fe80008000406 */
[----:B------:R-:W-:Y:S04]  /*80d0*/  STS.U16 [R13+UR6+0x2f00], R28 ;  /* 0x002f001c0d007988 */ /* 0x000fe80008000406 */
[----:B------:R-:W-:Y:S04]  /*80e0*/  STS.U16 [R13+UR6+0x2f80], R0 ;  /* 0x002f80000d007988 */ /* 0x000fe80008000406 */
[----:B------:R-:W-:Y:S04]  /*80f0*/  STS.U16 [R13+UR6+0x3e00], R19 ;  /* 0x003e00130d007988 */ /* 0x000fe80008000406 */
[----:B------:R-:W-:Y:S04]  /*8100*/  STS.U16 [R13+UR6+0x3f80], R9 ;  /* 0x003f80090d007988 */ /* 0x000fe80008000406 */
[----:B--2---:R0:W-:Y:S02]  /*8110*/  STS.U16 [R13+UR6+0xe80], R15 ;  /* 0x000e800f0d007988 */ /* 0x0041e40008000406 */
[----:B0-----:R-:W0:Y:S02]  /*8120*/  S2R R15, SR_TID.X ;  /* 0x00000000000f7919 */ /* 0x001e240000002100 */
[----:B0-----:R-:W-:-:S05]  /*8130*/  LOP3.LUT R15, R15, 0x3f, RZ, 0xc0, !PT ;  /* 0x0000003f0f0f7812 */ /* 0x001fca00078ec0ff */
[----:B------:R-:W-:Y:S01]  /*8140*/  IMAD.SHL.U32 R15, R15, 0x2, RZ ;  /* 0x000000020f0f7824 */ /* 0x000fe200078e00ff */
[----:B----4-:R-:W-:Y:S04]  /*8150*/  STS.U16 [R13+UR6+0x1e80], R24 ;  /* 0x001e80180d007988 */ /* 0x010fe80008000406 */
[----:B------:R-:W-:Y:S04]  /*8160*/  STS.U16 [R13+UR6+0x1e00], R23 ;  /* 0x001e00170d007988 */ /* 0x000fe80008000406 */
[----:B---3--:R-:W-:Y:S04]  /*8170*/  STS.U16 [R13+UR6+0xf80], R22 ;  /* 0x000f80160d007988 */ /* 0x008fe80008000406 */
[----:B------:R-:W-:Y:S04]  /*8180*/  STS.U16 [R13+UR6+0x3e80], R20 ;  /* 0x003e80140d007988 */ /* 0x000fe80008000406 */
[----:B------:R-:W-:Y:S04]  /*8190*/  STS.U16 [R13+UR6+0xf00], R21 ;  /* 0x000f00150d007988 */ /* 0x000fe80008000406 */
[----:B------:R-:W-:Y:S04]  /*81a0*/  STS.U16 [R13+UR6+0x3f00], R18 ;  /* 0x003f00120d007988 */ /* 0x000fe80008000406 */
[----:B------:R-:W-:Y:S04]  /*81b0*/  STS.U16 [R15+UR6+0x4000], R8 ;  /* 0x004000080f007988 */ /* 0x000fe80008000406 */
[----:B------:R-:W-:Y:S04]  /*81c0*/  STS.U16 [R15+UR6+0x4200], R7 ;  /* 0x004200070f007988 */ /* 0x000fe80008000406 */
[----:B------:R-:W-:Y:S04]  /*81d0*/  STS.U16 [R12+UR6+0x4080], R6 ;  /* 0x004080060c007988 */ /* 0x000fe80008000406 */
[----:B------:R0:W-:Y:S04]  /*81e0*/  STS.U16 [R12+UR6+0x4280], R14 ;  /* 0x0042800e0c007988 */ /* 0x0001e80008000406 */
[----:B0-----:R-:W2:Y:S04]  /*81f0*/  LDL.LU.64 R12, [R1+0x70] ;  /* 0x00007000010c7983 */ /* 0x001ea80000300a00 */
[----:B------:R-:W2:Y:S01]  /*8200*/  LDL.LU.64 R14, [R1+0x78] ;  /* 0x00007800010e7983 */ /* 0x000ea20000300a00 */
[----:B------:R-:W0:Y:S03]  /*8210*/  S2UR UR9, SR_CgaCtaId ;  /* 0x00000000000979c3 */ /* 0x000e260000008800 */
[----:B------:R-:W-:Y:S04]  /*8220*/  STS.U16 [R10+UR6+0x4100], R5 ;  /* 0x004100050a007988 */ /* 0x000fe80008000406 */
[----:B------:R-:W-:Y:S04]  /*8230*/  STS.U16 [R10+UR6+0x4300], R16 ;  /* 0x004300100a007988 */ /* 0x000fe80008000406 */
[----:B------:R-:W-:Y:S04]  /*8240*/  STS.U16 [R11+UR6+0x4180], R4 ;  /* 0x004180040b007988 */ /* 0x000fe80008000406 */
[----:B------:R-:W-:Y:S01]  /*8250*/  STS.U16 [R11+UR6+0x4380], R17 ;  /* 0x004380110b007988 */ /* 0x000fe20008000406 */
[----:B------:R-:W-:-:S02]  /*8260*/  UMOV UR8, 0x400 ;  /* 0x0000040000087882 */ /* 0x000fc40000000000 */
[----:B0-----:R-:W-:Y:S01]  /*8270*/  ULEA UR8, UR9, UR8, 0x18 ;  /* 0x0000000809087291 */ /* 0x001fe2000f8ec0ff */
[----:B------:R-:W-:Y:S08]  /*8280*/  BAR.SYNC.DEFER_BLOCKING 0x0 ;  /* 0x0000000000007b1d */ /* 0x000ff00000010000 */
[----:B------:R-:W0:Y:S04]  /*8290*/  LDSM.16.M88.4 R20, [R3+UR8+0x4000] ;  /* 0x004000080314783b */ /* 0x000e280008000200 */
[----:B------:R1:W3:Y:S04]  /*82a0*/  LDSM.16.M88.4 R16, [R3+UR8+0x4200] ;  /* 0x004200080310783b */ /* 0x0002e80008000200 */
[----:B------:R-:W-:Y:S01]  /*82b0*/  LDSM.16.MT88.4 R8, [R2+UR8] ;  /* 0x000000080208783b */ /* 0x000fe20008004200 */
[----:B-1----:R-:W-:-:S03]  /*82c0*/  LOP3.LUT R3, R2, 0x40, RZ, 0x3c, !PT ;  /* 0x0000004002037812 */ /* 0x002fc600078e3cff */
[----:B------:R-:W-:Y:S04]  /*82d0*/  LDSM.16.MT88.4 R24, [R2+UR8+0x80] ;  /* 0x000080080218783b */ /* 0x000fe80008004200 */
[----:B------:R-:W1:Y:S04]  /*82e0*/  LDSM.16.MT88.4 R4, [R3+UR8] ;  /* 0x000000080304783b */ /* 0x000e680008004200 */
[----:B0-----:R-:W-:Y:S04]  /*82f0*/  STL [R1+0x860], R22 ;  /* 0x0008601601007387 */ /* 0x001fe80000100800 */
[----:B------:R-:W-:Y:S04]  /*8300*/  STL [R1+0x85c], R23 ;  /* 0x00085c1701007387 */ /* 0x000fe80000100800 */
[----:B---3--:R-:W-:Y:S04]  /*8310*/  STL [R1+0x8ec], R18 ;  /* 0x0008ec1201007387 */ /* 0x008fe80000100800 */
[----:B------:R-:W-:Y:S04]  /*8320*/  STL [R1+0x8e8], R19 ;  /* 0x0008e81301007387 */ /* 0x000fe80000100800 */
[----:B-1----:R-:W-:Y:S04]  /*8330*/  STL.64 [R1+0x908], R6 ;  /* 0x0009080601007387 */ /* 0x002fe80000100a00 */
[----:B------:R2:W-:Y:S04]  /*8340*/  STL.64 [R1+0x900], R4 ;  /* 0x0009000401007387 */ /* 0x0005e80000100a00 */
[----:B------:R-:W-:Y:S04]  /*8350*/  STL.64 [R1+0x8f8], R26 ;  /* 0x0008f81a01007387 */ /* 0x000fe80000100a00 */
[----:B------:R-:W-:Y:S01]  /*8360*/  STL.64 [R1+0x8f0], R24 ;  /* 0x0008f01801007387 */ /* 0x000fe20000100a00 */
[----:B--2---:R-:W-:Y:S03]  /*8370*/  HMMA.16816.F32.BF16 R4, R8, R20, R12 ;  /* 0x000000140804723c */ /* 0x004fe6000004180c */
[----:B------:R-:W2:Y:S04]  /*8380*/  LDL.LU.64 R12, [R1+0x40] ;  /* 0x00004000010c7983 */ /* 0x000ea80000300a00 */
[----:B------:R-:W2:-:S12]  /*8390*/  LDL.LU.64 R14, [R1+0x48] ;  /* 0x00004800010e7983 */ /* 0x000e980000300a00 */
[----:B------:R-:W-:Y:S04]  /*83a0*/  STL.64 [R1+0x140], R4 ;  /* 0x0001400401007387 */ /* 0x000fe80000100a00 */
[----:B------:R-:W-:Y:S04]  /*83b0*/  STL.64 [R1+0x148], R6 ;  /* 0x0001480601007387 */ /* 0x000fe80000100a00 */
[----:B------:R-:W0:Y:S04]  /*83c0*/  LDSM.16.MT88.4 R4, [R3+UR8+0x80] ;  /* 0x000080080304783b */ /* 0x000e280008004200 */
[----:B0-----:R-:W-:Y:S01]  /*83d0*/  STL.64 [R1+0x60], R4 ;  /* 0x0000600401007387 */ /* 0x001fe20000100a00 */
[----:B------:R-:W-:-:S03]  /*83e0*/  IMAD.MOV.U32 R18, RZ, RZ, R7 ;  /* 0x000000ffff127224 */ /* 0x000fc600078e0007 */
[----:B------:R-:W-:Y:S04]  /*83f0*/  STL [R1+0x68], R6 ;  /* 0x0000680601007387 */ /* 0x000fe80000100800 */
[----:B------:R-:W0:Y:S02]  /*8400*/  LDSM.16.MT88.4 R4, [R2+UR8+0x100] ;  /* 0x000100080204783b */ /* 0x000e240008004200 */
[----:B0-----:R-:W-:Y:S02]  /*8410*/  IMAD.MOV.U32 R29, RZ, RZ, R6 ;  /* 0x000000ffff1d7224 */ /* 0x001fe400078e0006 */
[----:B------:R-:W-:Y:S01]  /*8420*/  STL.64 [R1+0x80], R4 ;  /* 0x0000800401007387 */ /* 0x000fe20000100a00 */
[----:B------:R-:W-:-:S03]  /*8430*/  IMAD.MOV.U32 R28, RZ, RZ, R7 ;  /* 0x000000ffff1c7224 */ /* 0x000fc600078e0007 */
[----:B------:R-:W0:Y:S04]  /*8440*/  LDSM.16.MT88.4 R4, [R3+UR8+0x100] ;  /* 0x000100080304783b */ /* 0x000e280008004200 */
[----:B------:R-:W3:Y:S04]  /*8450*/  LDL.LU.64 R24, [R1+0x130] ;  /* 0x0001300001187983 */ /* 0x000ee80000300a00 */
[----:B------:R-:W3:Y:S01]  /*8460*/  LDL.LU.64 R26, [R1+0x138] ;  /* 0x00013800011a7983 */ /* 0x000ee20000300a00 */
[----:B0-----:R-:W-:Y:S02]  /*8470*/  IMAD.MOV.U32 R19, RZ, RZ, R4 ;  /* 0x000000ffff137224 */ /* 0x001fe400078e0004 */
[----:B------:R-:W-:-:S02]  /*8480*/  IMAD.MOV.U32 R23, RZ, RZ, R5 ;  /* 0x000000ffff177224 */ /* 0x000fc400078e0005 */
[----:B------:R-:W-:Y:S02]  /*8490*/  IMAD.MOV.U32 R22, RZ, RZ, R6 ;  /* 0x000000ffff167224 */ /* 0x000fe400078e0006 */
[----:B------:R-:W-:Y:S02]  /*84a0*/  IMAD.MOV.U32 R0, RZ, RZ, R7 ;  /* 0x000000ffff007224 */ /* 0x000fe400078e0007 */
[----:B------:R-:W0:Y:S04]  /*84b0*/  LDSM.16.MT88.4 R4, [R2+UR8+0x180] ;  /* 0x000180080204783b */ /* 0x000e280008004200 */
[----:B------:R0:W-:Y:S04]  /*84c0*/  STL [R1+0x8e4], R28 ;  /* 0x0008e41c01007387 */ /* 0x0001e80000100800 */
[----:B------:R1:W-:Y:S01]  /*84d0*/  STL [R1+0x8e0], R29 ;  /* 0x0008e01d01007387 */ /* 0x0003e20000100800 */
[----:B0-----:R-:W-:-:S03]  /*84e0*/  IMAD.MOV.U32 R28, RZ, RZ, R6 ;  /* 0x000000ffff1c7224 */ /* 0x001fc600078e0006 */
[----:B------:R0:W-:Y:S01]  /*84f0*/  STL.64 [R1+0x70], R4 ;  /* 0x0000700401007387 */ /* 0x0001e20000100a00 */
[----:B-1----:R-:W-:-:S03]  /*8500*/  IMAD.MOV.U32 R29, RZ, RZ, R7 ;  /* 0x000000ffff1d7224 */ /* 0x002fc600078e0007 */
[----:B------:R-:W3:Y:S04]  /*8510*/  LDL.LU.64 R6, [R1+0x908] ;  /* 0x0009080001067983 */ /* 0x000ee80000300a00 */
[----:B0-----:R-:W3:Y:S01]  /*8520*/  LDL.LU.64 R4, [R1+0x900] ;  /* 0x0009000001047983 */ /* 0x001ee20000300a00 */
[----:B--2---:R-:W-:Y:S03]  /*8530*/  HMMA.16816.F32.BF16 R12, R8, R16, R12 ;  /* 0x00000010080c723c */ /* 0x004fe6000004180c */
[----:B------:R-:W2:Y:S04]  /*8540*/  LDL.LU.64 R8, [R1+0x110] ;  /* 0x0001100001087983 */ /* 0x000ea80000300a00 */
[----:B------:R-:W2:-:S12]  /*8550*/  LDL.LU.64 R10, [R1+0x118] ;  /* 0x00011800010a7983 */ /* 0x000e980000300a00 */
[----:B------:R-:W-:Y:S04]  /*8560*/  STL.64 [R1+0x120], R12 ;  /* 0x0001200c01007387 */ /* 0x000fe80000100a00 */
[----:B------:R-:W-:Y:S04]  /*8570*/  STL.64 [R1+0x128], R14 ;  /* 0x0001280e01007387 */ /* 0x000fe80000100a00 */
[----:B------:R-:W0:Y:S04]  /*8580*/  LDSM.16.MT88.4 R12, [R3+UR8+0x180] ;  /* 0x00018008030c783b */ /* 0x000e280008004200 */
[----:B0-----:R-:W-:Y:S04]  /*8590*/  STL.64 [R1+0x888], R14 ;  /* 0x0008880e01007387 */ /* 0x001fe80000100a00 */
[----:B------:R0:W-:Y:S04]  /*85a0*/  STL.64 [R1+0x880], R12 ;  /* 0x0008800c01007387 */ /* 0x0001e80000100a00 */
[----:B0-----:R-:W4:Y:S04]  /*85b0*/  LDL.LU.64 R12, [R1] ;  /* 0x00000000010c7983 */ /* 0x001f280000300a00 */
[----:B------:R-:W4:Y:S01]  /*85c0*/  LDL.LU.64 R14, [R1+0x8] ;  /* 0x00000800010e7983 */ /* 0x000f220000300a00 */
[----:B---3--:R-:W-:-:S15]  /*85d0*/  HMMA.16816.F32.BF16 R24, R4, R20, R24 ;  /* 0x000000140418723c */ /* 0x008fde0000041818 */
[----:B------:R-:W-:-:S04]  /*85e0*/  NOP ;  /* 0x0000000000007918 */ /* 0x000fc80000000000 */
[----:B------:R-:W-:Y:S04]  /*85f0*/  STL.64 [R1+0x130], R24 ;  /* 0x0001301801007387 */ /* 0x000fe80000100a00 */
[----:B------:R0:W-:Y:S04]  /*8600*/  STL.64 [R1+0x138], R26 ;  /* 0x0001381a01007387 */ /* 0x0001e80000100a00 */
[----:B0-----:R-:W2:Y:S04]  /*8610*/  LDL.LU.64 R26, [R1+0x8f8] ;  /* 0x0008f800011a7983 */ /* 0x001ea80000300a00 */
[----:B------:R-:W2:Y:S01]  /*8620*/  LDL.LU.64 R24, [R1+0x8f0] ;  /* 0x0008f00001187983 */ /* 0x000ea20000300a00 */
[----:B----4-:R-:W-:Y:S03]  /*8630*/  HMMA.16816.F32.BF16 R4, R4, R16, R12 ;  /* 0x000000100404723c */ /* 0x010fe6000004180c */
[----:B------:R-:W0:-:S15]  /*8640*/  LDSM.16.MT88.4 R12, [R2+UR8+0x2000] ;  /* 0x00200008020c783b */ /* 0x000e1e0008004200 */
[----:B------:R-:W-:Y:S01]  /*8650*/  NOP ;  /* 0x0000000000007918 */ /* 0x000fe20000000000 */
[----:B------:R-:W-:Y:S04]  /*8660*/  STL.64 [R1+0x100], R4 ;  /* 0x0001000401007387 */ /* 0x000fe80000100a00 */
[----:B------:R-:W-:Y:S04]  /*8670*/  STL.64 [R1+0x108], R6 ;  /* 0x0001080601007387 */ /* 0x000fe80000100a00 */
[----:B------:R-:W1:Y:S04]  /*8680*/  LDSM.16.MT88.4 R4, [R3+UR8+0x2000] ;  /* 0x002000080304783b */ /* 0x000e680008004200 */
[----:B0-----:R-:W-:Y:S04]  /*8690*/  STL.64 [R1+0x40], R12 ;  /* 0x0000400c01007387 */ /* 0x001fe80000100a00 */
[----:B------:R-:W-:Y:S04]  /*86a0*/  STL.64 [R1+0x48], R14 ;  /* 0x0000480e01007387 */ /* 0x000fe80000100a00 */
[----:B------:R-:W0:Y:S04]  /*86b0*/  LDSM.16.MT88.4 R12, [R2+UR8+0x2080] ;  /* 0x00208008020c783b */ /* 0x000e280008004200 */
[----:B-1----:R-:W-:Y:S04]  /*86c0*/  STL.64 [R1], R4 ;  /* 0x0000000401007387 */ /* 0x002fe80000100a00 */
[----:B------:R2:W-:Y:S04]  /*86d0*/  STL.64 [R1+0x8], R6 ;  /* 0x0000080601007387 */ /* 0x0005e80000100a00 */
[----:B0-----:R-:W-:Y:S04]  /*86e0*/  STL.64 [R1+0x30], R12 ;  /* 0x0000300c01007387 */ /* 0x001fe80000100a00 */
[----:B------:R-:W-:Y:S01]  /*86f0*/  STL.64 [R1+0x38], R14 ;  /* 0x0000380e01007387 */ /* 0x000fe20000100a00 */
[----:B--2---:R-:W-:Y:S03]  /*8700*/  HMMA.16816.F32.BF16 R4, R24, R20, R8 ;  /* 0x000000141804723c */ /* 0x004fe60000041808 */
[----:B------:R-:W0:Y:S04]  /*8710*/  LDSM.16.MT88.4 R8, [R3+UR8+0x2080] ;  /* 0x002080080308783b */ /* 0x000e280008004200 */
[----:B0-----:R-:W-:-:S12]  /*8720*/  STL.64 [R1+0x7d0], R10 ;  /* 0x0007d00a01007387 */ /* 0x001fd80000100a00 */
[----:B------:R-:W-:Y:S04]  /*8730*/  STL.64 [R1+0x110], R4 ;  /* 0x0001100401007387 */ /* 0x000fe80000100a00 */
[----:B------:R-:W-:Y:S04]  /*8740*/  STL.64 [R1+0x118], R6 ;  /* 0x0001180601007387 */ /* 0x000fe80000100a00 */
[----:B------:R-:W0:Y:S04]  /*8750*/  LDSM.16.MT88.4 R4, [R2+UR8+0x2100] ;  /* 0x002100080204783b */ /* 0x000e280008004200 */
[----:B------:R1:W-:Y:S04]  /*8760*/  STL.64 [R1+0x7c8], R8 ;  /* 0x0007c80801007387 */ /* 0x0003e80000100a00 */
[----:B------:R-:W2:Y:S04]  /*8770*/  LDL.LU.64 R12, [R1+0xf0] ;  /* 0x0000f000010c7983 */ /* 0x000ea80000300a00 */
[----:B------:R-:W2:Y:S04]  /*8780*/  LDL.LU.64 R14, [R1+0xf8] ;  /* 0x0000f800010e7983 */ /* 0x000ea80000300a00 */
[----:B0-----:R-:W-:Y:S04]  /*8790*/  STL.64 [R1+0x20], R4 ;  /* 0x0000200401007387 */ /* 0x001fe80000100a00 */
[----:B------:R-:W-:Y:S04]  /*87a0*/  STL.64 [R1+0x28], R6 ;  /* 0x0000280601007387 */ /* 0x000fe80000100a00 */
[----:B------:R-:W0:Y:S01]  /*87b0*/  LDSM.16.MT88.4 R4, [R3+UR8+0x2100] ;  /* 0x002100080304783b */ /* 0x000e220008004200 */
[----:B------:R-:W-:-:S03]  /*87c0*/  IMAD.MOV.U32 R11, RZ, RZ, R18 ;  /* 0x000000ffff0b7224 */ /* 0x000fc600078e0012 */
[----:B-1----:R-:W3:Y:S04]  /*87d0*/  LDL.LU R8, [R1+0x60] ;  /* 0x0000600001087983 */ /* 0x002ee80000300800 */
[----:B------:R-:W3:Y:S04]  /*87e0*/  LDL.LU R9, [R1+0x64] ;  /* 0x0000640001097983 */ /* 0x000ee80000300800 */
[----:B------:R-:W3:Y:S04]  /*87f0*/  LDL.LU R10, [R1+0x68] ;  /* 0x00006800010a7983 */ /* 0x000ee80000300800 */
[----:B------:R-:W4:Y:S04]  /*8800*/  LDL.LU R18, [R1+0x8ec] ;  /* 0x0008ec0001127983 */ /* 0x000f280000300800 */
[----:B0-----:R-:W-:Y:S04]  /*8810*/  STL.64 [R1+0x780], R6 ;  /* 0x0007800601007387 */ /* 0x001fe80000100a00 */
[----:B------:R0:W-:Y:S02]  /*8820*/  STL.64 [R1+0x778], R4 ;  /* 0x0007780401007387 */ /* 0x0001e40000100a00 */
[----:B0-----:R-:W-:-:S02]  /*8830*/  IMAD.MOV.U32 R4, RZ, RZ, R19 ;  /* 0x000000ffff047224 */ /* 0x001fc400078e0013 */
[----:B------:R-:W4:Y:S01]  /*8840*/  LDL.LU R19, [R1+0x8e8] ;  /* 0x0008e80001137983 */ /* 0x000f220000300800 */
[----:B------:R-:W-:Y:S02]  /*8850*/  IMAD.MOV.U32 R6, RZ, RZ, R22 ;  /* 0x000000ffff067224 */ /* 0x000fe400078e0016 */
[----:B------:R-:W-:Y:S02]  /*8860*/  IMAD.MOV.U32 R7, RZ, RZ, R0 ;  /* 0x000000ffff077224 */ /* 0x000fe400078e0000 */
[----:B------:R-:W-:-:S03]  /*8870*/  IMAD.MOV.U32 R5, RZ, RZ, R23 ;  /* 0x000000ffff057224 */ /* 0x000fc600078e0017 */
[----:B------:R-:W-:Y:S04]  /*8880*/  STL.64 [R1+0x8c8], R6 ;  /* 0x0008c80601007387 */ /* 0x000fe80000100a00 */
[----:B------:R-:W-:Y:S04]  /*8890*/  STL.64 [R1+0x8c0], R4 ;  /* 0x0008c00401007387 */ /* 0x000fe80000100a00 */
[----:B------:R-:W0:Y:S02]  /*88a0*/  LDSM.16.MT88.4 R4, [R2+UR8+0x2180] ;  /* 0x002180080204783b */ /* 0x000e240008004200 */
[----:B0-----:R-:W-:-:S02]  /*88b0*/  IMAD.MOV.U32 R23, RZ, RZ, R4 ;  /* 0x000000ffff177224 */ /* 0x001fc400078e0004 */
[----:B------:R-:W-:Y:S02]  /*88c0*/  IMAD.MOV.U32 R22, RZ, RZ, R5 ;  /* 0x000000ffff167224 */ /* 0x000fe400078e0005 */
[----:B------:R-:W-:Y:S02]  /*88d0*/  IMAD.MOV.U32 R2, RZ, RZ, R6 ;  /* 0x000000ffff027224 */ /* 0x000fe400078e0006 */
[----:B------:R-:W-:Y:S02]  /*88e0*/  IMAD.MOV.U32 R0, RZ, RZ, R7 ;  /* 0x000000ffff007224 */ /* 0x000fe400078e0007 */
[----:B--2---:R-:W-:Y:S01]  /*88f0*/  HMMA.16816.F32.BF16 R4, R24, R16, R12 ;  /* 0x000000101804723c */ /* 0x004fe2000004180c */
[----:B------:R-:W0:Y:S04]  /*8900*/  LDSM.16.MT88.4 R24, [R3+UR8+0x2180] ;  /* 0x002180080318783b */ /* 0x000e280008004200 */
[----:B----4-:R-:W-:Y:S04]  /*8910*/  STL.64 [R1+0x8d8], R18 ;  /* 0x0008d81201007387 */ /* 0x010fe80000100a00 */
[----:B------:R1:W-:Y:S10]  /*8920*/  STL.64 [R1+0x8d0], R16 ;  /* 0x0008d01001007387 */ /* 0x0003f40000100a00 */
[----:B------:R2:W-:Y:S04]  /*8930*/  STL.64 [R1+0xf0], R4 ;  /* 0x0000f00401007387 */ /* 0x0005e80000100a00 */
[----:B------:R4:W-:Y:S04]  /*8940*/  STL.64 [R1+0xf8], R6 ;  /* 0x0000f80601007387 */ /* 0x0009e80000100a00 */
[----:B-1----:R-:W3:Y:S04]  /*8950*/  LDL.LU.64 R16, [R1+0xe0] ;  /* 0x0000e00001107983 */ /* 0x002ee80000300a00 */
[----:B------:R-:W3:Y:S04]  /*8960*/  LDL.LU.64 R18, [R1+0xe8] ;  /* 0x0000e80001127983 */ /* 0x000ee80000300a00 */
[----:B------:R-:W3:Y:S04]  /*8970*/  LDL.LU R12, [R1+0x70] ;  /* 0x00007000010c7983 */ /* 0x000ee80000300800 */
[----:B------:R-:W3:Y:S01]  /*8980*/  LDL.LU R13, [R1+0x74] ;  /* 0x00007400010d7983 */ /* 0x000ee20000300800 */
[----:B------:R-:W-:-:S02]  /*8990*/  IMAD.MOV.U32 R14, RZ, RZ, R28 ;  /* 0x000000ffff0e7224 */ /* 0x000fc400078e001c */
[----:B------:R-:W-:Y:S01]  /*89a0*/  IMAD.MOV.U32 R15, RZ, RZ, R29 ;  /* 0x000000ffff0f7224 */ /* 0x000fe200078e001d */
[----:B------:R-:W3:Y:S04]  /*89b0*/  LDL.LU R28, [R1+0x8e4] ;  /* 0x0008e400011c7983 */ /* 0x000ee80000300800 */
[----:B------:R-:W3:Y:S04]  /*89c0*/  LDL.LU R29, [R1+0x8e0] ;  /* 0x0008e000011d7983 */ /* 0x000ee80000300800 */
[----:B--2---:R-:W2:Y:S04]  /*89d0*/  LDL.LU.64 R4, [R1+0xc0] ;  /* 0x0000c00001047983 */ /* 0x004ea80000300a00 */
[----:B----4-:R-:W2:Y:S04]  /*89e0*/  LDL.LU.64 R6, [R1+0xc8] ;  /* 0x0000c80001067983 */ /* 0x010ea80000300a00 */
[----:B------:R-:W-:Y:S01]  /*89f0*/  STL.64 [R1+0x8b8], R14 ;  /* 0x0008b80e01007387 */ /* 0x000fe20000100a00 */
[----:B---3--:R-:W-:Y:S03]  /*8a00*/  HMMA.16816.F32.BF16 R16, R8, R20, R16 ;  /* 0x000000140810723c */ /* 0x008fe60000041810 */
[----:B------:R1:W-:Y:S04]  /*8a10*/  STL.64 [R1+0x8b0], R12 ;  /* 0x0008b00c01007387 */ /* 0x0003e80000100a00 */
[----:B-1----:R-:W3:Y:S04]  /*8a20*/  LDL.LU.64 R12, [R1+0xd0] ;  /* 0x0000d000010c7983 */ /* 0x002ee80000300a00 */
[----:B------:R-:W3:Y:S04]  /*8a30*/  LDL.LU.64 R14, [R1+0xd8] ;  /* 0x0000d800010e7983 */ /* 0x000ee80000300a00 */
[----:B0-----:R-:W-:Y:S04]  /*8a40*/  STL.64 [R1+0x730], R26 ;  /* 0x0007301a01007387 */ /* 0x001fe80000100a00 */
[----:B------:R0:W-:Y:S04]  /*8a50*/  STL.64 [R1+0x728], R24 ;  /* 0x0007281801007387 */ /* 0x0001e80000100a00 */
[----:B0-----:R-:W2:Y:S04]  /*8a60*/  LDL.LU R24, [R1+0x80] ;  /* 0x0000800001187983 */ /* 0x001ea80000300800 */
[----:B------:R-:W2:Y:S04]  /*8a70*/  LDL.LU R25, [R1+0x84] ;  /* 0x0000840001197983 */ /* 0x000ea80000300800 */
[----:B------:R-:W-:Y:S04]  /*8a80*/  STL.64 [R1+0xe0], R16 ;  /* 0x0000e01001007387 */ /* 0x000fe80000100a00 */
[----:B------:R0:W-:Y:S04]  /*8a90*/  STL.64 [R1+0xe8], R18 ;  /* 0x0000e81201007387 */ /* 0x0001e80000100a00 */
[----:B0-----:R-:W4:Y:S04]  /*8aa0*/  LDL.LU.64 R18, [R1+0x8d8] ;  /* 0x0008d80001127983 */ /* 0x001f280000300a00 */
[----:B------:R-:W3:Y:S01]  /*8ab0*/  LDL.LU.64 R16, [R1+0x8d0] ;  /* 0x0008d00001107983 */ /* 0x000ee20000300a00 */
[----:B------:R-:W-:-:S02]  /*8ac0*/  IMAD.MOV.U32 R26, RZ, RZ, R29 ;  /* 0x000000ffff1a7224 */ /* 0x000fc400078e001d */
[----:B------:R-:W-:-:S07]  /*8ad0*/  IMAD.MOV.U32 R27, RZ, RZ, R28 ;  /* 0x000000ffff1b7224 */ /* 0x000fce00078e001c */
[----:B--2---:R-:W-:Y:S08]  /*8ae0*/  HMMA.16816.F32.BF16 R4, R24, R20, R4 ;  /* 0x000000141804723c */ /* 0x004ff00000041804 */
[----:B---3--:R-:W-:-:S15]  /*8af0*/  HMMA.16816.F32.BF16 R12, R8, R16, R12 ;  /* 0x00000010080c723c */ /* 0x008fde000004180c */
[----:B------:R-:W-:-:S04]  /*8b00*/  NOP ;  /* 0x0000000000007918 */ /* 0x000fc80000000000 */
[----:B------:R-:W-:Y:S02]  /*8b10*/  IMAD.MOV.U32 R8, RZ, RZ, R15 ;  /* 0x000000ffff087224 */ /* 0x000fe400078e000f */
[----:B------:R-:W-:Y:S02]  /*8b20*/  IMAD.MOV.U32 R9, RZ, RZ, R14 ;  /* 0x000000ffff097224 */ /* 0x000fe400078e000e */
[----:B------:R-:W-:Y:S02]  /*8b30*/  IMAD.MOV.U32 R11, RZ, RZ, R12 ;  /* 0x000000ffff0b7224 */ /* 0x000fe400078e000c */
[----:B------:R-:W-:Y:S02]  /*8b40*/  IMAD.MOV.U32 R10, RZ, RZ, R13 ;  /* 0x000000ffff0a7224 */ /* 0x000fe400078e000d */
[----:B------:R-:W2:Y:S04]  /*8b50*/  LDL.LU.64 R12, [R1+0xa0] ;  /* 0x0000a000010c7983 */ /* 0x000ea80000300a00 */
[----:B------:R-:W2:Y:S04]  /*8b60*/  LDL.LU.64 R14, [R1+0xa8] ;  /* 0x0000a800010e7983 */ /* 0x000ea80000300a00 */
[----:B------:R-:W-:Y:S04]  /*8b70*/  STL [R1+0x878], R8 ;  /* 0x0008780801007387 */ /* 0x000fe80000100800 */
[----:B------:R0:W-:Y:S04]  /*8b80*/  STL [R1+0x874], R9 ;  /* 0x0008740901007387 */ /* 0x0001e80000100800 */
[----:B------:R-:W-:Y:S04]  /*8b90*/  STL [R1+0x870], R10 ;  /* 0x0008700a01007387 */ /* 0x000fe80000100800 */
[----:B------:R1:W-:Y:S04]  /*8ba0*/  STL [R1+0x86c], R11 ;  /* 0x00086c0b01007387 */ /* 0x0003e80000100800 */
[----:B0-----:R-:W3:Y:S04]  /*8bb0*/  LDL.LU.64 R8, [R1+0xb0] ;  /* 0x0000b00001087983 */ /* 0x001ee80000300a00 */
[----:B-1----:R-:W3:Y:S04]  /*8bc0*/  LDL.LU.64 R10, [R1+0xb8] ;  /* 0x0000b800010a7983 */ /* 0x002ee80000300a00 */
[----:B------:R-:W-:Y:S04]  /*8bd0*/  STL.64 [R1+0xc0], R4 ;  /* 0x0000c00401007387 */ /* 0x000fe80000100a00 */
[----:B------:R0:W-:Y:S04]  /*8be0*/  STL.64 [R1+0xc8], R6 ;  /* 0x0000c80601007387 */ /* 0x0001e80000100a00 */
[----:B0-----:R-:W2:Y:S04]  /*8bf0*/  LDL.LU.64 R6, [R1+0x8c8] ;  /* 0x0008c80001067983 */ /* 0x001ea80000300a00 */
[----:B------:R-:W2:Y:S01]  /*8c00*/  LDL.LU.64 R4, [R1+0x8c0] ;  /* 0x0008c00001047983 */ /* 0x000ea20000300a00 */
[----:B---3--:R-:W-:Y:S01]  /*8c10*/  HMMA.16816.F32.BF16 R8, R24, R16, R8 ;  /* 0x000000101808723c */ /* 0x008fe20000041808 */
[----:B------:R-:W-:-:S02]  /*8c20*/  IMAD.MOV.U32 R26, RZ, RZ, R2 ;  /* 0x000000ffff1a7224 */ /* 0x000fc400078e0002 */
[----:B------:R-:W-:Y:S01]  /*8c30*/  IMAD.MOV.U32 R27, RZ, RZ, R0 ;  /* 0x000000ffff1b7224 */ /* 0x000fe200078e0000 */
[----:B------:R-:W0:Y:S01]  /*8c40*/  LDC R2, c[0x0][0x3ac] ;  /* 0x0000eb00ff027b82 */ /* 0x000e220000000800 */
[----:B------:R-:W-:Y:S02]  /*8c50*/  IMAD.MOV.U32 R24, RZ, RZ, R23 ;  /* 0x000000ffff187224 */ /* 0x000fe400078e0017 */
[----:B------:R-:W-:Y:S01]  /*8c60*/  IMAD.MOV.U32 R25, RZ, RZ, R22 ;  /* 0x000000ffff197224 */ /* 0x000fe200078e0016 */
[----:B--2---:R-:W-:Y:S11]  /*8c70*/  HMMA.16816.F32.BF16 R12, R4, R20, R12 ;  /* 0x00000014040c723c */ /* 0x004ff6000004180c */
[----:B------:R-:W-:Y:S04]  /*8c80*/  STL.64 [R1+0xb0], R8 ;  /* 0x0000b00801007387 */ /* 0x000fe80000100a00 */
[----:B------:R1:W-:Y:S04]  /*8c90*/  STL.64 [R1+0xb8], R10 ;  /* 0x0000b80a01007387 */ /* 0x0003e80000100a00 */
[----:B------:R-:W-:Y:S04]  /*8ca0*/  STL.64 [R1+0x760], R26 ;  /* 0x0007601a01007387 */ /* 0x000fe80000100a00 */
[----:B------:R2:W-:Y:S01]  /*8cb0*/  STL.64 [R1+0x758], R24 ;  /* 0x0007581801007387 */ /* 0x0005e20000100a00 */
[----:B-1----:R-:W-:-:S02]  /*8cc0*/  IMAD.MOV.U32 R10, RZ, RZ, R14 ;  /* 0x000000ffff0a7224 */ /* 0x002fc400078e000e */
[----:B------:R-:W-:Y:S02]  /*8cd0*/  IMAD.MOV.U32 R11, RZ, RZ, R15 ;  /* 0x000000ffff0b7224 */ /* 0x000fe400078e000f */
[----:B------:R-:W-:Y:S01]  /*8ce0*/  IMAD.MOV.U32 R8, RZ, RZ, R12 ;  /* 0x000000ffff087224 */ /* 0x000fe200078e000c */
[----:B--2---:R-:W2:Y:S01]  /*8cf0*/  LDL.LU.64 R24, [R1+0x90] ;  /* 0x0000900001187983 */ /* 0x004ea20000300a00 */
[----:B------:R-:W-:-:S03]  /*8d00*/  IMAD.MOV.U32 R9, RZ, RZ, R13 ;  /* 0x000000ffff097224 */ /* 0x000fc600078e000d */
[----:B------:R-:W2:Y:S04]  /*8d10*/  LDL.LU.64 R26, [R1+0x98] ;  /* 0x00009800011a7983 */ /* 0x000ea80000300a00 */
[----:B------:R-:W3:Y:S04]  /*8d20*/  LDL.LU.64 R14, [R1+0x8b8] ;  /* 0x0008b800010e7983 */ /* 0x000ee80000300a00 */
[----:B------:R-:W3:Y:S04]  /*8d30*/  LDL.LU.64 R12, [R1+0x8b0] ;  /* 0x0008b000010c7983 */ /* 0x000ee80000300a00 */
[----:B------:R-:W-:Y:S04]  /*8d40*/  STL.64 [R1+0x898], R10 ;  /* 0x0008980a01007387 */ /* 0x000fe80000100a00 */
[----:B------:R1:W-:Y:S04]  /*8d50*/  STL.64 [R1+0x890], R8 ;  /* 0x0008900801007387 */ /* 0x0003e80000100a00 */
[----:B-1----:R-:W2:Y:S04]  /*8d60*/  LDL.LU.64 R8, [R1+0x1b0] ;  /* 0x0001b00001087983 */ /* 0x002ea80000300a00 */
[----:B------:R-:W2:Y:S04]  /*8d70*/  LDL.LU.64 R10, [R1+0x1b8] ;  /* 0x0001b800010a7983 */ /* 0x000ea80000300a00 */
[----:B--2---:R-:W-:Y:S04]  /*8d80*/  STL.64 [R1+0x8a8], R10 ;  /* 0x0008a80a01007387 */ /* 0x004fe80000100a00 */
[----:B------:R1:W-:Y:S04]  /*8d90*/  STL.64 [R1+0x8a0], R8 ;  /* 0x0008a00801007387 */ /* 0x0003e80000100a00 */
[----:B-1----:R-:W3:Y:S04]  /*8da0*/  LDL.LU.64 R8, [R1+0x1d0] ;  /* 0x0001d00001087983 */ /* 0x002ee80000300a00 */
[----:B------:R-:W3:Y:S01]  /*8db0*/  LDL.LU.64 R10, [R1+0x1d8] ;  /* 0x0001d800010a7983 */ /* 0x000ee20000300a00 */
[----:B------:R-:W-:Y:S03]  /*8dc0*/  HMMA.16816.F32.BF16 R24, R4, R16, R24 ;  /* 0x000000100418723c */ /* 0x000fe60000041818 */
[----:B------:R-:W2:Y:S04]  /*8dd0*/  LDL.LU.64 R4, [R1+0x150] ;  /* 0x0001500001047983 */ /* 0x000ea80000300a00 */
[----:B------:R-:W2:-:S12]  /*8de0*/  LDL.LU.64 R6, [R1+0x158] ;  /* 0x0001580001067983 */ /* 0x000e980000300a00 */
[----:B------:R-:W-:Y:S04]  /*8df0*/  STL.64 [R1+0x770], R26 ;  /* 0x0007701a01007387 */ /* 0x000fe80000100a00 */
[----:B------:R1:W-:Y:S04]  /*8e00*/  STL.64 [R1+0x768], R24 ;  /* 0x0007681801007387 */ /* 0x0003e80000100a00 */
[----:B-1----:R-:W2:Y:S04]  /*8e10*/  LDL.LU.64 R24, [R1+0x1c0] ;  /* 0x0001c00001187983 */ /* 0x002ea80000300a00 */
[----:B------:R-:W2:Y:S01]  /*8e20*/  LDL.LU.64 R26, [R1+0x1c8] ;  /* 0x0001c800011a7983 */ /* 0x000ea20000300a00 */
[----:B---3--:R-:W-:-:S15]  /*8e30*/  HMMA.16816.F32.BF16 R8, R12, R20, R8 ;  /* 0x000000140c08723c */ /* 0x008fde0000041808 */
[----:B------:R-:W-:-:S04]  /*8e40*/  NOP ;  /* 0x0000000000007918 */ /* 0x000fc80000000000 */
[----:B------:R-:W-:Y:S02]  /*8e50*/  IMAD.MOV.U32 R0, RZ, RZ, R10 ;  /* 0x000000ffff007224 */ /* 0x000fe400078e000a */
[----:B------:R-:W-:Y:S02]  /*8e60*/  IMAD.MOV.U32 R3, RZ, RZ, R11 ;  /* 0x000000ffff037224 */ /* 0x000fe400078e000b */
[----:B------:R-:W-:Y:S01]  /*8e70*/  IMAD.MOV.U32 R28, RZ, RZ, R8 ;  /* 0x000000ffff1c7224 */ /* 0x000fe200078e0008 */
[----:B------:R-:W3:Y:S01]  /*8e80*/  LDL.LU.64 R10, [R1+0x8a8] ;  /* 0x0008a800010a7983 */ /* 0x000ee20000300a00 */
[----:B------:R-:W-:-:S03]  /*8e90*/  IMAD.MOV.U32 R29, RZ, RZ, R9 ;  /* 0x000000ffff1d7224 */ /* 0x000fc600078e0009 */
[----:B------:R-:W3:Y:S04]  /*8ea0*/  LDL.LU.64 R8, [R1+0x8a0] ;  /* 0x0008a00001087983 */ /* 0x000ee80000300a00 */
[----:B------:R-:W-:Y:S04]  /*8eb0*/  STL [R1+0x868], R29 ;  /* 0x0008681d01007387 */ /* 0x000fe80000100800 */
[----:B------:R-:W-:Y:S01]  /*8ec0*/  STL [R1+0x864], R28 ;  /* 0x0008641c01007387 */ /* 0x000fe20000100800 */
[----:B---3--:R-:W-:Y:S03]  /*8ed0*/  HMMA.16816.F32.BF16 R12, R12, R16, R8 ;  /* 0x000000100c0c723c */ /* 0x008fe60000041808 */
[----:B------:R-:W3:Y:S04]  /*8ee0*/  LDL.LU.64 R10, [R1+0x898] ;  /* 0x00089800010a7983 */ /* 0x000ee80000300a00 */
[----:B------:R-:W2:-:S12]  /*8ef0*/  LDL.LU.64 R8, [R1+0x890] ;  /* 0x0008900001087983 */ /* 0x000e980000300a00 */
[----:B------:R-:W-:Y:S01]  /*8f00*/  STL [R1+0x60], R12 ;  /* 0x0000600c01007387 */ /* 0x000fe20000100800 */
[----:B------:R-:W-:Y:S02]  /*8f10*/  IMAD.MOV.U32 R23, RZ, RZ, R14 ;  /* 0x000000ffff177224 */ /* 0x000fe400078e000e */
[----:B------:R-:W-:Y:S01]  /*8f20*/  IMAD.MOV.U32 R22, RZ, RZ, R13 ;  /* 0x000000ffff167224 */ /* 0x000fe200078e000d */
[----:B------:R1:W-:Y:S04]  /*8f30*/  STL [R1+0x6c], R15 ;  /* 0x00006c0f01007387 */ /* 0x0003e80000100800 */
[----:B-1----:R-:W2:Y:S04]  /*8f40*/  LDL.LU.64 R14, [R1+0x888] ;  /* 0x00088800010e7983 */ /* 0x002ea80000300a00 */
[----:B------:R-:W2:Y:S04]  /*8f50*/  LDL.LU.64 R12, [R1+0x880] ;  /* 0x00088000010c7983 */ /* 0x000ea80000300a00 */
[----:B----4-:R-:W-:Y:S01]  /*8f60*/  STL.64 [R1+0x848], R18 ;  /* 0x0008481201007387 */ /* 0x010fe20000100a00 */
[C---:B--2---:R-:W-:Y:S08]  /*8f70*/  HMMA.16816.F32.BF16 R24, R12.reuse, R20, R24 ;  /* 0x000000140c18723c */ /* 0x044ff00000041818 */
[----:B------:R-:W-:Y:S01]  /*8f80*/  HMMA.16816.F32.BF16 R12, R12, R16, R4 ;  /* 0x000000100c0c723c */ /* 0x000fe20000041804 */
[----:B------:R-:W2:Y:S04]  /*8f90*/  LDL.LU R4, [R1+0x20] ;  /* 0x0000200001047983 */ /* 0x000ea80000300800 */
[----:B------:R-:W2:Y:S04]  /*8fa0*/  LDL.LU R5, [R1+0x24] ;  /* 0x0000240001057983 */ /* 0x000ea80000300800 */
[----:B------:R-:W4:Y:S04]  /*8fb0*/  LDL.LU R6, [R1+0x28] ;  /* 0x0000280001067983 */ /* 0x000f280000300800 */
[----:B------:R-:W4:Y:S01]  /*8fc0*/  LDL.LU R7, [R1+0x2c] ;  /* 0x00002c0001077983 */ /* 0x000f220000300800 */
[----:B------:R-:W-:-:S02]  /*8fd0*/  IMAD.MOV.U32 R29, RZ, RZ, R24 ;  /* 0x000000ffff1d7224 */ /* 0x000fc400078e0018 */
[----:B------:R-:W-:Y:S02]  /*8fe0*/  IMAD.MOV.U32 R28, RZ, RZ, R25 ;  /* 0x000000ffff1c7224 */ /* 0x000fe400078e0019 */
[----:B------:R-:W-:Y:S02]  /*8ff0*/  IMAD.MOV.U32 R24, RZ, RZ, R8 ;  /* 0x000000ffff187224 */ /* 0x000fe400078e0008 */
[----:B------:R-:W-:Y:S02]  /*9000*/  IMAD.MOV.U32 R21, RZ, RZ, R26 ;  /* 0x000000ffff157224 */ /* 0x000fe400078e001a */
[----:B------:R-:W-:Y:S02]  /*9010*/  IMAD.MOV.U32 R25, RZ, RZ, R9 ;  /* 0x000000ffff197224 */ /* 0x000fe400078e0009 */
[----:B------:R-:W-:Y:S02]  /*9020*/  IMAD.MOV.U32 R20, RZ, RZ, R27 ;  /* 0x000000ffff147224 */ /* 0x000fe400078e001b */
[----:B---3--:R-:W-:-:S02]  /*9030*/  IMAD.MOV.U32 R26, RZ, RZ, R10 ;  /* 0x000000ffff1a7224 */ /* 0x008fc400078e000a */
[----:B------:R-:W-:Y:S01]  /*9040*/  IMAD.MOV.U32 R27, RZ, RZ, R11 ;  /* 0x000000ffff1b7224 */ /* 0x000fe200078e000b */
[----:B----4-:R-:W-:Y:S04]  /*9050*/  STL.64 [R1+0x7b0], R6 ;  /* 0x0007b00601007387 */ /* 0x010fe80000100a00 */
[----:B--2---:R-:W-:Y:S04]  /*9060*/  STL.64 [R1+0x7a8], R4 ;  /* 0x0007a80401007387 */ /* 0x004fe80000100a00 */
[----:B------:R-:W2:Y:S04]  /*9070*/  LDL.LU R8, [R1+0x878] ;  /* 0x0008780001087983 */ /* 0x000ea80000300800 */
[----:B------:R-:W3:Y:S04]  /*9080*/  LDL.LU R9, [R1+0x874] ;  /* 0x0008740001097983 */ /* 0x000ee80000300800 */
[----:B------:R-:W4:Y:S04]  /*9090*/  LDL.LU R10, [R1+0x870] ;  /* 0x00087000010a7983 */ /* 0x000f280000300800 */
[----:B------:R-:W4:Y:S04]  /*90a0*/  LDL.LU R11, [R1+0x86c] ;  /* 0x00086c00010b7983 */ /* 0x000f280000300800 */
[----:B------:R-:W-:Y:S04]  /*90b0*/  STL.64 [R1+0x790], R26 ;  /* 0x0007901a01007387 */ /* 0x000fe80000100a00 */
[----:B------:R1:W-:Y:S04]  /*90c0*/  STL.64 [R1+0x788], R24 ;  /* 0x0007881801007387 */ /* 0x0003e80000100a00 */
[----:B-1----:R-:W4:Y:S04]  /*90d0*/  LDL.LU R24, [R1+0xb0] ;  /* 0x0000b00001187983 */ /* 0x002f280000300800 */
[----:B------:R-:W4:Y:S04]  /*90e0*/  LDL.LU R25, [R1+0xb4] ;  /* 0x0000b40001197983 */ /* 0x000f280000300800 */
[----:B------:R-:W4:Y:S04]  /*90f0*/  LDL.LU R26, [R1+0xb8] ;  /* 0x0000b800011a7983 */ /* 0x000f280000300800 */
[----:B------:R-:W4:Y:S01]  /*9100*/  LDL.LU R27, [R1+0xbc] ;  /* 0x0000bc00011b7983 */ /* 0x000f220000300800 */
[----:B--2---:R-:W-:-:S03]  /*9110*/  IMAD.MOV.U32 R7, RZ, RZ, R8 ;  /* 0x000000ffff077224 */ /* 0x004fc600078e0008 */
[----:B------:R-:W2:Y:S01]  /*9120*/  LDL.LU R8, [R1+0x30] ;  /* 0x0000300001087983 */ /* 0x000ea20000300800 */
[----:B---3--:R-:W-:-:S03]  /*9130*/  IMAD.MOV.U32 R6, RZ, RZ, R9 ;  /* 0x000000ffff067224 */ /* 0x008fc600078e0009 */
[----:B------:R-:W2:Y:S01]  /*9140*/  LDL.LU R9, [R1+0x34] ;  /* 0x0000340001097983 */ /* 0x000ea20000300800 */
[----:B----4-:R-:W-:-:S03]  /*9150*/  IMAD.MOV.U32 R5, RZ, RZ, R10 ;  /* 0x000000ffff057224 */ /* 0x010fc600078e000a */
[----:B------:R-:W3:Y:S01]  /*9160*/  LDL.LU R10, [R1+0x38] ;  /* 0x00003800010a7983 */ /* 0x000ee20000300800 */
[----:B------:R-:W-:-:S03]  /*9170*/  IMAD.MOV.U32 R4, RZ, RZ, R11 ;  /* 0x000000ffff047224 */ /* 0x000fc600078e000b */
[----:B------:R-:W3:Y:S04]  /*9180*/  LDL.LU R11, [R1+0x3c] ;  /* 0x00003c00010b7983 */ /* 0x000ee80000300800 */
[----:B---3--:R-:W-:Y:S04]  /*9190*/  STL.64 [R1+0x800], R10 ;  /* 0x0008000a01007387 */ /* 0x008fe80000100a00 */
[----:B--2---:R-:W-:Y:S04]  /*91a0*/  STL.64 [R1+0x7f8], R8 ;  /* 0x0007f80801007387 */ /* 0x004fe80000100a00 */
[----:B------:R-:W-:Y:S04]  /*91b0*/  STL.64 [R1+0x7c0], R6 ;  /* 0x0007c00601007387 */ /* 0x000fe80000100a00 */
[----:B------:R1:W-:Y:S04]  /*91c0*/  STL.64 [R1+0x7b8], R4 ;  /* 0x0007b80401007387 */ /* 0x0003e80000100a00 */
[----:B-1----:R-:W2:Y:S04]  /*91d0*/  LDL.LU R4, [R1+0xe0] ;  /* 0x0000e00001047983 */ /* 0x002ea80000300800 */
[----:B------:R-:W2:Y:S04]  /*91e0*/  LDL.LU R5, [R1+0xe4] ;  /* 0x0000e40001057983 */ /* 0x000ea80000300800 */
[----:B------:R-:W3:Y:S04]  /*91f0*/  LDL.LU R6, [R1+0xe8] ;  /* 0x0000e80001067983 */ /* 0x000ee80000300800 */
[----:B------:R-:W3:Y:S04]  /*9200*/  LDL.LU R7, [R1+0xec] ;  /* 0x0000ec0001077983 */ /* 0x000ee80000300800 */
[----:B---3--:R-:W-:Y:S04]  /*9210*/  STL.64 [R1+0x7e0], R6 ;  /* 0x0007e00601007387 */ /* 0x008fe80000100a00 */
[----:B--2---:R1:W-:Y:S04]  /*9220*/  STL.64 [R1+0x7d8], R4 ;  /* 0x0007d80401007387 */ /* 0x0043e80000100a00 */
[----:B-1----:R-:W2:Y:S04]  /*9230*/  LDL.LU R4, [R1+0xf0] ;  /* 0x0000f00001047983 */ /* 0x002ea80000300800 */
[----:B------:R-:W2:Y:S04]  /*9240*/  LDL.LU R5, [R1+0xf4] ;  /* 0x0000f40001057983 */ /* 0x000ea80000300800 */
[----:B------:R-:W3:Y:S04]  /*9250*/  LDL.LU R6, [R1+0xf8] ;  /* 0x0000f80001067983 */ /* 0x000ee80000300800 */
[----:B------:R-:W3:Y:S04]  /*9260*/  LDL.LU R7, [R1+0xfc] ;  /* 0x0000fc0001077983 */ /* 0x000ee80000300800 */
[----:B------:R-:W4:Y:S04]  /*9270*/  LDL.LU R8, [R1] ;  /* 0x0000000001087983 */ /* 0x000f280000300800 */
[----:B------:R-:W4:Y:S04]  /*9280*/  LDL.LU R9, [R1+0x4] ;  /* 0x0000040001097983 */ /* 0x000f280000300800 */
[----:B------:R-:W2:Y:S04]  /*9290*/  LDL.LU R10, [R1+0x8] ;  /* 0x00000800010a7983 */ /* 0x000ea80000300800 */
[----:B------:R-:W2:Y:S04]  /*92a0*/  LDL.LU R11, [R1+0xc] ;  /* 0x00000c00010b7983 */ /* 0x000ea80000300800 */
[----:B--2---:R-:W-:Y:S04]  /*92b0*/  STL.64 [R1+0x830], R10 ;  /* 0x0008300a01007387 */ /* 0x004fe80000100a00 */
[----:B----4-:R-:W-:Y:S04]  /*92c0*/  STL.64 [R1+0x828], R8 ;  /* 0x0008280801007387 */ /* 0x010fe80000100a00 */
[----:B---3--:R-:W-:Y:S04]  /*92d0*/  STL.64 [R1+0x7f0], R6 ;  /* 0x0007f00601007387 */ /* 0x008fe80000100a00 */
        /* <DEDUP_REMOVED lines=11> */
[----:B------:R-:W4:Y:S04]  /*9390*/  LDL.LU R8, [R1+0x40] ;  /* 0x0000400001087983 */ /* 0x000f280000300800 */
[----:B------:R-:W4:Y:S04]  /*93a0*/  LDL.LU R9, [R1+0x44] ;  /* 0x0000440001097983 */ /* 0x000f280000300800 */
[----:B------:R-:W4:Y:S04]  /*93b0*/  LDL.LU R10, [R1+0x48] ;  /* 0x00004800010a7983 */ /* 0x000f280000300800 */
[----:B------:R-:W4:Y:S04]  /*93c0*/  LDL.LU R11, [R1+0x4c] ;  /* 0x00004c00010b7983 */ /* 0x000f280000300800 */
        /* <DEDUP_REMOVED lines=14> */
[----:B------:R-:W2:Y:S04]  /*94b0*/  LDL.LU R6, [R1+0x128] ;  /* 0x0001280001067983 */ /* 0x000ea80000300800 */
[----:B------:R-:W2:Y:S04]  /*94c0*/  LDL.LU R7, [R1+0x12c] ;  /* 0x00012c0001077983 */ /* 0x000ea80000300800 */
[----:B------:R-:W-:Y:S04]  /*94d0*/  STL.64 [R1+0x7a0], R26 ;  /* 0x0007a01a01007387 */ /* 0x000fe80000100a00 */
[----:B------:R1:W-:Y:S04]  /*94e0*/  STL.64 [R1+0x798], R24 ;  /* 0x0007981801007387 */ /* 0x0003e80000100a00 */
[----:B-1----:R-:W3:Y:S04]  /*94f0*/  LDL.LU R24, [R1+0xc0] ;  /* 0x0000c00001187983 */ /* 0x002ee80000300800 */
[----:B------:R-:W3:Y:S04]  /*9500*/  LDL.LU R25, [R1+0xc4] ;  /* 0x0000c40001197983 */ /* 0x000ee80000300800 */
[----:B------:R-:W3:Y:S04]  /*9510*/  LDL.LU R26, [R1+0xc8] ;  /* 0x0000c800011a7983 */ /* 0x000ee80000300800 */
[----:B------:R-:W3:Y:S04]  /*9520*/  LDL.LU R27, [R1+0xcc] ;  /* 0x0000cc00011b7983 */ /* 0x000ee80000300800 */
[----:B------:R1:W-:Y:S04]  /*9530*/  STL.64 [R1+0x720], R14 ;  /* 0x0007200e01007387 */ /* 0x0003e80000100a00 */
[----:B------:R0:W-:Y:S01]  /*9540*/  STL.64 [R1+0x718], R12 ;  /* 0x0007180c01007387 */ /* 0x0001e20000100a00 */
[----:B-1----:R-:W-:-:S02]  /*9550*/  IMAD.MOV.U32 R14, RZ, RZ, R21 ;  /* 0x000000ffff0e7224 */ /* 0x002fc400078e0015 */
[----:B------:R-:W-:Y:S02]  /*9560*/  IMAD.MOV.U32 R15, RZ, RZ, R20 ;  /* 0x000000ffff0f7224 */ /* 0x000fe400078e0014 */
[----:B0-----:R-:W-:Y:S02]  /*9570*/  IMAD.MOV.U32 R12, RZ, RZ, R29 ;  /* 0x000000ffff0c7224 */ /* 0x001fe400078e001d */
[----:B------:R-:W-:Y:S01]  /*9580*/  IMAD.MOV.U32 R13, RZ, RZ, R28 ;  /* 0x000000ffff0d7224 */ /* 0x000fe200078e001c */
[----:B------:R-:W2:Y:S04]  /*9590*/  LDL.LU R29, [R1+0x868] ;  /* 0x00086800011d7983 */ /* 0x000ea80000300800 */
[----:B------:R-:W2:Y:S04]  /*95a0*/  LDL.LU R28, [R1+0x864] ;  /* 0x00086400011c7983 */ /* 0x000ea80000300800 */
[----:B------:R0:W-:Y:S04]  /*95b0*/  STL.64 [R1+0x740], R14 ;  /* 0x0007400e01007387 */ /* 0x0001e80000100a00 */
[----:B------:R1:W-:Y:S01]  /*95c0*/  STL.64 [R1+0x738], R12 ;  /* 0x0007380c01007387 */ /* 0x0003e20000100a00 */
[----:B0-----:R-:W-:-:S03]  /*95d0*/  IMAD.MOV.U32 R14, RZ, RZ, R23 ;  /* 0x000000ffff0e7224 */ /* 0x001fc600078e0017 */
[----:B-1----:R-:W2:Y:S01]  /*95e0*/  LDL.LU R12, [R1+0x60] ;  /* 0x00006000010c7983 */ /* 0x002ea20000300800 */
[----:B------:R-:W-:-:S03]  /*95f0*/  IMAD.MOV.U32 R13, RZ, RZ, R22 ;  /* 0x000000ffff0d7224 */ /* 0x000fc600078e0016 */
[----:B------:R-:W4:Y:S04]  /*9600*/  LDL.LU R22, [R1+0x860] ;  /* 0x0008600001167983 */ /* 0x000f280000300800 */
[----:B------:R-:W4:Y:S04]  /*9610*/  LDL.LU R23, [R1+0x85c] ;  /* 0x00085c0001177983 */ /* 0x000f280000300800 */
[----:B------:R-:W2:Y:S01]  /*9620*/  LDL.LU R15, [R1+0x6c] ;  /* 0x00006c00010f7983 */ /* 0x000ea20000300800 */
[----:B----4-:R-:W-:Y:S03]  /*9630*/  HMMA.16816.F32.BF16 R16, R8, R22, R16 ;  /* 0x000000160810723c */ /* 0x010fe60000041810 */
[----:B--2---:R0:W-:Y:S04]  /*9640*/  STL.64 [R1+0x750], R14 ;  /* 0x0007500e01007387 */ /* 0x0041e80000100a00 */
[----:B------:R1:W-:Y:S01]  /*9650*/  STL.64 [R1+0x748], R12 ;  /* 0x0007480c01007387 */ /* 0x0003e20000100a00 */
[----:B0-----:R-:W-:-:S02]  /*9660*/  IMAD.MOV.U32 R14, RZ, RZ, R0 ;  /* 0x000000ffff0e7224 */ /* 0x001fc400078e0000 */
[----:B-1----:R-:W-:Y:S02]  /*9670*/  IMAD.MOV.U32 R12, RZ, RZ, R28 ;  /* 0x000000ffff0c7224 */ /* 0x002fe400078e001c */
[----:B------:R-:W2:Y:S01]  /*9680*/  LDL.LU R28, [R1+0x858] ;  /* 0x00085800011c7983 */ /* 0x000ea20000300800 */
[----:B------:R-:W-:-:S03]  /*9690*/  IMAD.MOV.U32 R13, RZ, RZ, R29 ;  /* 0x000000ffff0d7224 */ /* 0x000fc600078e001d */
[----:B------:R-:W2:Y:S04]  /*96a0*/  LDL.LU R29, [R1+0x854] ;  /* 0x00085400011d7983 */ /* 0x000ea80000300800 */
[----:B------:R-:W4:Y:S04]  /*96b0*/  LDL.LU R0, [R1+0x850] ;  /* 0x0008500001007983 */ /* 0x000f280000300800 */
[----:B------:R-:W-:Y:S04]  /*96c0*/  STL.64 [R1+0x70], R16 ;  /* 0x0000701001007387 */ /* 0x000fe80000100a00 */
[----:B------:R0:W-:Y:S04]  /*96d0*/  STL.64 [R1+0x78], R18 ;  /* 0x0000781201007387 */ /* 0x0001e80000100a00 */
[----:B0-----:R-:W2:Y:S02]  /*96e0*/  LDL.LU.64 R18, [R1+0x848] ;  /* 0x0008480001127983 */ /* 0x001ea40000300a00 */
[----:B--2---:R-:W-:Y:S02]  /*96f0*/  HMMA.16816.F32.BF16 R8, R8, R18, R4 ;  /* 0x000000120808723c */ /* 0x004fe40000041804 */
[----:B------:R-:W2:Y:S04]  /*9700*/  LDL.LU.64 R6, [R1+0x840] ;  /* 0x0008400001067983 */ /* 0x000ea80000300a00 */
[----:B------:R-:W2:-:S13]  /*9710*/  LDL.LU.64 R4, [R1+0x838] ;  /* 0x0008380001047983 */ /* 0x000e9a0000300a00 */
[----:B------:R-:W-:Y:S04]  /*9720*/  STL.64 [R1+0x40], R8 ;  /* 0x0000400801007387 */ /* 0x000fe80000100a00 */
[----:B------:R0:W-:Y:S04]  /*9730*/  STL.64 [R1+0x48], R10 ;  /* 0x0000480a01007387 */ /* 0x0001e80000100a00 */
[----:B0-----:R-:W2:Y:S04]  /*9740*/  LDL.LU.64 R10, [R1+0x830] ;  /* 0x00083000010a7983 */ /* 0x001ea80000300a00 */
[----:B------:R-:W2:Y:S02]  /*9750*/  LDL.LU.64 R8, [R1+0x828] ;  /* 0x0008280001087983 */ /* 0x000ea40000300a00 */
[----:B--2---:R-:W-:-:S15]  /*9760*/  HMMA.16816.F32.BF16 R4, R8, R22, R4 ;  /* 0x000000160804723c */ /* 0x004fde0000041804 */
[----:B------:R-:W-:-:S04]  /*9770*/  NOP ;  /* 0x0000000000007918 */ /* 0x000fc80000000000 */
[----:B------:R-:W-:Y:S04]  /*9780*/  STL.64 [R1+0x130], R4 ;  /* 0x0001300401007387 */ /* 0x000fe80000100a00 */
[----:B------:R0:W-:Y:S04]  /*9790*/  STL.64 [R1+0x138], R6 ;  /* 0x0001380601007387 */ /* 0x0001e80000100a00 */
[----:B0-----:R-:W2:Y:S04]  /*97a0*/  LDL.LU.64 R6, [R1+0x820] ;  /* 0x0008200001067983 */ /* 0x001ea80000300a00 */
[----:B------:R-:W2:Y:S02]  /*97b0*/  LDL.LU.64 R4, [R1+0x818] ;  /* 0x0008180001047983 */ /* 0x000ea40000300a00 */
[----:B--2---:R-:W-:Y:S02]  /*97c0*/  HMMA.16816.F32.BF16 R8, R8, R18, R4 ;  /* 0x000000120808723c */ /* 0x004fe40000041804 */
[----:B------:R-:W2:Y:S04]  /*97d0*/  LDL.LU.64 R6, [R1+0x810] ;  /* 0x0008100001067983 */ /* 0x000ea80000300a00 */
[----:B------:R-:W2:-:S13]  /*97e0*/  LDL.LU.64 R4, [R1+0x808] ;  /* 0x0008080001047983 */ /* 0x000e9a0000300a00 */
[----:B------:R-:W-:Y:S04]  /*97f0*/  STL.64 [R1], R8 ;  /* 0x0000000801007387 */ /* 0x000fe80000100a00 */
        /* <DEDUP_REMOVED lines=23> */
[----:B------:R-:W3:Y:S04]  /*9970*/  LDL.LU.64 R6, [R1+0x7b0] ;  /* 0x0007b00001067983 */ /* 0x000ee80000300a00 */
[----:B------:R-:W3:-:S13]  /*9980*/  LDL.LU.64 R4, [R1+0x7a8] ;  /* 0x0007a80001047983 */ /* 0x000eda0000300a00 */
[----:B------:R0:W-:Y:S04]  /*9990*/  STL.64 [R1+0xd0], R8 ;  /* 0x0000d00801007387 */ /* 0x0001e80000100a00 */
[----:B------:R1:W-:Y:S04]  /*99a0*/  STL.64 [R1+0xd8], R10 ;  /* 0x0000d80a01007387 */ /* 0x0003e80000100a00 */
[----:B0-----:R-:W2:Y:S04]  /*99b0*/  LDL.LU.64 R8, [R1+0x180] ;  /* 0x0001800001087983 */ /* 0x001ea80000300a00 */
[----:B-1----:R-:W2:Y:S01]  /*99c0*/  LDL.LU.64 R10, [R1+0x188] ;  /* 0x00018800010a7983 */ /* 0x002ea20000300a00 */
[----:B---3--:R-:W-:-:S15]  /*99d0*/  HMMA.16816.F32.BF16 R24, R4, R22, R24 ;  /* 0x000000160418723c */ /* 0x008fde0000041818 */
[----:B------:R-:W-:-:S04]  /*99e0*/  NOP ;  /* 0x0000000000007918 */ /* 0x000fc80000000000 */
[----:B------:R-:W-:Y:S01]  /*99f0*/  STL.64 [R1+0xc0], R24 ;  /* 0x0000c01801007387 */ /* 0x000fe20000100a00 */
[----:B------:R-:W-:Y:S02]  /*9a00*/  IMAD.MOV.U32 R21, RZ, RZ, R26 ;  /* 0x000000ffff157224 */ /* 0x000fe400078e001a */
[----:B------:R-:W-:Y:S01]  /*9a10*/  IMAD.MOV.U32 R20, RZ, RZ, R24 ;  /* 0x000000ffff147224 */ /* 0x000fe200078e0018 */
[----:B------:R0:W-:Y:S04]  /*9a20*/  STL.64 [R1+0xc8], R26 ;  /* 0x0000c81a01007387 */ /* 0x0001e80000100a00 */
[----:B0-----:R-:W3:Y:S04]  /*9a30*/  LDL.LU.64 R26, [R1+0x7a0] ;  /* 0x0007a000011a7983 */ /* 0x001ee80000300a00 */
[----:B------:R-:W3:Y:S02]  /*9a40*/  LDL.LU.64 R24, [R1+0x798] ;  /* 0x0007980001187983 */ /* 0x000ee40000300a00 */
[----:B---3--:R-:W-:Y:S02]  /*9a50*/  HMMA.16816.F32.BF16 R4, R4, R18, R24 ;  /* 0x000000120404723c */ /* 0x008fe40000041818 */
[----:B------:R-:W3:Y:S04]  /*9a60*/  LDL.LU.64 R26, [R1+0x790] ;  /* 0x00079000011a7983 */ /* 0x000ee80000300a00 */
[----:B------:R-:W3:-:S13]  /*9a70*/  LDL.LU.64 R24, [R1+0x788] ;  /* 0x0007880001187983 */ /* 0x000eda0000300a00 */
[----:B------:R-:W-:Y:S04]  /*9a80*/  STL.64 [R1+0xb0], R4 ;  /* 0x0000b00401007387 */ /* 0x000fe80000100a00 */
[----:B------:R0:W-:Y:S04]  /*9a90*/  STL.64 [R1+0xb8], R6 ;  /* 0x0000b80601007387 */ /* 0x0001e80000100a00 */
[----:B0-----:R-:W3:Y:S04]  /*9aa0*/  LDL.LU.64 R6, [R1+0x780] ;  /* 0x0007800001067983 */ /* 0x001ee80000300a00 */
[----:B------:R-:W3:Y:S02]  /*9ab0*/  LDL.LU.64 R4, [R1+0x778] ;  /* 0x0007780001047983 */ /* 0x000ee40000300a00 */
[----:B---3--:R-:W-:-:S15]  /*9ac0*/  HMMA.16816.F32.BF16 R24, R4, R22, R24 ;  /* 0x000000160418723c */ /* 0x008fde0000041818 */
[----:B------:R-:W-:-:S04]  /*9ad0*/  NOP ;  /* 0x0000000000007918 */ /* 0x000fc80000000000 */
[----:B------:R-:W-:Y:S04]  /*9ae0*/  STL.64 [R1+0xa0], R24 ;  /* 0x0000a01801007387 */ /* 0x000fe80000100a00 */
[----:B------:R0:W-:Y:S04]  /*9af0*/  STL.64 [R1+0xa8], R26 ;  /* 0x0000a81a01007387 */ /* 0x0001e80000100a00 */
[----:B0-----:R-:W3:Y:S04]  /*9b00*/  LDL.LU.64 R26, [R1+0x770] ;  /* 0x00077000011a7983 */ /* 0x001ee80000300a00 */
[----:B------:R-:W3:Y:S01]  /*9b10*/  LDL.LU.64 R24, [R1+0x768] ;  /* 0x0007680001187983 */ /* 0x000ee20000300a00 */
[----:B------:R-:W-:Y:S01]  /*9b20*/  IMAD.MOV.U32 R15, RZ, RZ, R3 ;  /* 0x000000ffff0f7224 */ /* 0x000fe200078e0003 */
[----:B---3--:R-:W-:Y:S02]  /*9b30*/  HMMA.16816.F32.BF16 R4, R4, R18, R24 ;  /* 0x000000120404723c */ /* 0x008fe40000041818 */
        /* <DEDUP_REMOVED lines=8> */
[----:B------:R-:W-:Y:S04]  /*9bc0*/  STL.64 [R1+0x1d0], R12 ;  /* 0x0001d00c01007387 */ /* 0x000fe80000100a00 */
        /* <DEDUP_REMOVED lines=16> */
[----:B------:R-:W-:-:S03]  /*9cd0*/  IMAD.SHL.U32 R16, R2, 0x20, RZ ;  /* 0x0000002002107824 */ /* 0x000fc600078e00ff */
[----:B------:R-:W2:Y:S04]  /*9ce0*/  LDL.LU.64 R22, [R1+0x198] ;  /* 0x0001980001167983 */ /* 0x000ea80000300a00 */
[----:B------:R-:W2:Y:S01]  /*9cf0*/  LDL.LU.64 R2, [R1+0x168] ;  /* 0x0001680001027983 */ /* 0x000ea20000300a00 */
[----:B---3--:R-:W-:-:S15]  /*9d00*/  HMMA.16816.F32.BF16 R12, R24, R18, R12 ;  /* 0x00000012180c723c */ /* 0x008fde000004180c */
[----:B------:R-:W-:-:S04]  /*9d10*/  NOP ;  /* 0x0000000000007918 */ /* 0x000fc80000000000 */
[----:B------:R-:W-:Y:S01]  /*9d20*/  STL.64 [R1+0x150], R12 ;  /* 0x0001500c01007387 */ /* 0x000fe20000100a00 */
[----:B------:R-:W-:-:S03]  /*9d30*/  IMAD.MOV.U32 R18, RZ, RZ, R15 ;  /* 0x000000ffff127224 */ /* 0x000fc600078e000f */
[----:B------:R0:W-:Y:S04]  /*9d40*/  STL.64 [R1+0x158], R14 ;  /* 0x0001580e01007387 */ /* 0x0001e80000100a00 */
[----:B0-----:R-:W3:Y:S01]  /*9d50*/  LDL.LU.64 R14, [R1+0x190] ;  /* 0x00019000010e7983 */ /* 0x001ee20000300a00 */
[----:B--2---:R-:W-:Y:S01]  /*9d60*/  IMAD.WIDE R2, R16, 0x2, R2 ;  /* 0x0000000210027825 */ /* 0x004fe200078e0202 */
[----:B------:R-:W-:-:S03]  /*9d70*/  UIADD3 UR7, UPT, UPT, UR7, -0x1, URZ ;  /* 0xffffffff07077890 */ /* 0x000fc6000fffe0ff */
[----:B------:R-:W-:-:S04]  /*9d80*/  IMAD.WIDE R4, R16, 0x2, R4 ;  /* 0x0000000210047825 */ /* 0x000fc800078e0204 */
[----:B------:R-:W-:-:S04]  /*9d90*/  IMAD.WIDE R6, R16, 0x2, R6 ;  /* 0x0000000210067825 */ /* 0x000fc800078e0206 */
[----:B------:R-:W-:-:S04]  /*9da0*/  IMAD.WIDE R8, R16, 0x2, R8 ;  /* 0x0000000210087825 */ /* 0x000fc800078e0208 */
[----:B------:R-:W-:Y:S01]  /*9db0*/  IMAD.WIDE R10, R16, 0x2, R10 ;  /* 0x00000002100a7825 */ /* 0x000fe200078e020a */
[----:B------:R-:W-:Y:S02]  /*9dc0*/  UISETP.NE.U32.AND UP0, UPT, UR7, URZ, UPT ;  /* 0x000000ff0700728c */ /* 0x000fe4000bf05070 */
[----:B------:R-:W-:Y:S01]  /*9dd0*/  USHF.L.U32 UR6, UR14, 0x5, URZ ;  /* 0x000000050e067899 */ /* 0x000fe200080006ff */
[----:B----4-:R-:W-:-:S03]  /*9de0*/  VIADD R0, R0, 0xffffffe0 ;  /* 0xffffffe000007836 */ /* 0x010fc60000000000 */
[----:B------:R-:W-:Y:S01]  /*9df0*/  UIMAD.WIDE UR4, UR6, 0x2, UR4 ;  /* 0x00000002060478a5 */ /* 0x000fe2000f8e0204 */
[----:B---3--:R-:W-:-:S04]  /*9e00*/  IMAD.WIDE R12, R16, 0x2, R14 ;  /* 0x00000002100c7825 */ /* 0x008fc800078e020e */
[----:B------:R-:W-:-:S04]  /*9e10*/  IMAD.WIDE R14, R16, 0x2, R22 ;  /* 0x00000002100e7825 */ /* 0x000fc800078e0216 */
[----:B------:R-:W-:Y:S02]  /*9e20*/  IMAD.WIDE R16, R16, 0x2, R28 ;  /* 0x0000000210107825 */ /* 0x000fe400078e021c */
[----:B------:R1:W5:Y:S04]  /*9e30*/  LDL.LU.64 R28, [R1+0x710] ;  /* 0x00071000011c7983 */ /* 0x0003680000300a00 */
[----:B------:R-:W-:Y:S04]  /*9e40*/  STL [R1+0x6f8], R2 ;  /* 0x0006f80201007387 */ /* 0x000fe80000100800 */
[----:B------:R-:W-:Y:S04]  /*9e50*/  STL [R1+0x6f4], R3 ;  /* 0x0006f40301007387 */ /* 0x000fe80000100800 */
[----:B------:R-:W-:Y:S04]  /*9e60*/  STL [R1+0x6f0], R4 ;  /* 0x0006f00401007387 */ /* 0x000fe80000100800 */
[----:B------:R-:W-:Y:S04]  /*9e70*/  STL [R1+0x6ec], R5 ;  /* 0x0006ec0501007387 */ /* 0x000fe80000100800 */
[----:B------:R-:W-:Y:S04]  /*9e80*/  STL [R1+0x6e8], R6 ;  /* 0x0006e80601007387 */ /* 0x000fe80000100800 */
[----:B------:R-:W-:Y:S04]  /*9e90*/  STL [R1+0x514], R7 ;  /* 0x0005140701007387 */ /* 0x000fe80000100800 */
[----:B------:R0:W-:Y:S04]  /*9ea0*/  STL [R1+0x17c], R8 ;  /* 0x00017c0801007387 */ /* 0x0001e80000100800 */
[----:B------:R-:W-:Y:S04]  /*9eb0*/  STL [R1+0x178], R9 ;  /* 0x0001780901007387 */ /* 0x000fe80000100800 */
[----:B------:R-:W-:Y:S04]  /*9ec0*/  STL [R1+0x174], R10 ;  /* 0x0001740a01007387 */ /* 0x000fe80000100800 */
[----:B------:R-:W-:Y:S01]  /*9ed0*/  STL [R1+0x170], R11 ;  /* 0x0001700b01007387 */ /* 0x000fe20000100800 */
[----:B0-----:R-:W-:-:S03]  /*9ee0*/  IMAD.MOV.U32 R8, RZ, RZ, R17 ;  /* 0x000000ffff087224 */ /* 0x001fc600078e0011 */
[----:B------:R0:W-:Y:S04]  /*9ef0*/  STL [R1+0x16c], R12 ;  /* 0x00016c0c01007387 */ /* 0x0001e80000100800 */
[----:B------:R2:W-:Y:S01]  /*9f00*/  STL [R1+0x168], R13 ;  /* 0x0001680d01007387 */ /* 0x0005e20000100800 */
[----:B0-----:R-:W-:Y:S02]  /*9f10*/  IMAD.MOV.U32 R12, RZ, RZ, R16 ;  /* 0x000000ffff0c7224 */ /* 0x001fe400078e0010 */
[----:B--2---:R-:W-:Y:S01]  /*9f20*/  IMAD.MOV.U32 R13, RZ, RZ, R15 ;  /* 0x000000ffff0d7224 */ /* 0x004fe200078e000f */
[----:B-1----:R-:W-:Y:S06]  /*9f30*/  BRA.U UP0, `(.L_x_1) ;  /* 0xffffff8d000c7547 */ /* 0x002fec000b83ffff */
[----:B------:R-:W2:Y:S04]  /*9f40*/  LDL.LU R23, [R1+0x9c] ;  /* 0x00009c0001177983 */ /* 0x000ea80000300800 */
[----:B------:R-:W3:Y:S04]  /*9f50*/  LDL.LU R7, [R1+0x98] ;  /* 0x0000980001077983 */ /* 0x000ee80000300800 */
[----:B---3--:R0:W-:Y:S04]  /*9f60*/  STL [R1+0x75c], R7 ;  /* 0x00075c0701007387 */ /* 0x0081e80000100800 */
[----:B0-----:R-:W3:Y:S04]  /*9f70*/  LDL.LU R7, [R1+0x44] ;  /* 0x0000440001077983 */ /* 0x001ee80000300800 */
        /* <DEDUP_REMOVED lines=13> */
[----:B------:R-:W3:Y:S01]  /*a050*/  LDL.LU R6, [R1+0x90] ;  /* 0x0000900001067983 */ /* 0x000ee20000300800 */
[----:B--2---:R-:W-:-:S03]  /*a060*/  IMAD.MOV.U32 R7, RZ, RZ, R23 ;  /* 0x000000ffff077224 */ /* 0x004fc600078e0017 */
[----:B---3--:R0:W-:Y:S04]  /*a070*/  STL [R1+0x758], R6 ;  /* 0x0007580601007387 */ /* 0x0081e80000100800 */
[----:B0-----:R-:W2:Y:S04]  /*a080*/  LDL.LU R6, [R1+0x158] ;  /* 0x0001580001067983 */ /* 0x001ea80000300800 */
[----:B--2---:R0:W-:Y:S04]  /*a090*/  STL [R1+0x760], R6 ;  /* 0x0007600601007387 */ /* 0x0041e80000100800 */
        /* <DEDUP_REMOVED lines=13> */
[----:B--2---:R-:W-:Y:S04]  /*a170*/  STL [R1+0x798], R6 ;  /* 0x0007980601007387 */ /* 0x004fe80000100800 */
[----:B------:R-:W2:Y:S04]  /*a180*/  LDL.LU R5, [R1+0xb8] ;  /* 0x0000b80001057983 */ /* 0x000ea80000300800 */
[----:B--2---:R0:W-:Y:S04]  /*a190*/  STL [R1+0x754], R5 ;  /* 0x0007540501007387 */ /* 0x0041e80000100800 */
[----:B0-----:R-:W2:Y:S04]  /*a1a0*/  LDL.LU R5, [R1+0x150] ;  /* 0x0001500001057983 */ /* 0x001ea80000300800 */
[----:B------:R-:W3:Y:S04]  /*a1b0*/  LDL.LU R4, [R1+0xb0] ;  /* 0x0000b00001047983 */ /* 0x000ee80000300800 */
[----:B---3--:R0:W-:Y:S04]  /*a1c0*/  STL [R1+0x750], R4 ;  /* 0x0007500401007387 */ /* 0x0081e80000100800 */
[----:B0-----:R-:W3:Y:S04]  /*a1d0*/  LDL.LU R4, [R1+0x1b8] ;  /* 0x0001b80001047983 */ /* 0x001ee80000300800 */
[----:B------:R-:W4:Y:S04]  /*a1e0*/  LDL.LU R11, [R1+0x8] ;  /* 0x00000800010b7983 */ /* 0x000f280000300800 */
[----:B----4-:R0:W-:Y:S04]  /*a1f0*/  STL [R1+0x74c], R11 ;  /* 0x00074c0b01007387 */ /* 0x0101e80000100800 */
[----:B0-----:R-:W4:Y:S04]  /*a200*/  LDL.LU R11, [R1+0x1b0] ;  /* 0x0001b000010b7983 */ /* 0x001f280000300800 */
[----:B------:R-:W2:Y:S04]  /*a210*/  LDL.LU R10, [R1] ;  /* 0x00000000010a7983 */ /* 0x000ea80000300800 */
[----:B--2---:R0:W-:Y:S04]  /*a220*/  STL [R1+0x748], R10 ;  /* 0x0007480a01007387 */ /* 0x0041e80000100800 */
[----:B0-----:R-:W2:Y:S04]  /*a230*/  LDL.LU R10, [R1+0xd8] ;  /* 0x0000d800010a7983 */ /* 0x001ea80000300800 */
[----:B------:R-:W2:Y:S04]  /*a240*/  LDL.LU R9, [R1+0x48] ;  /* 0x0000480001097983 */ /* 0x000ea80000300800 */
        /* <DEDUP_REMOVED lines=17> */
[----:B------:R-:W2:Y:S01]  /*a360*/  LDL.LU R19, [R1+0x13c] ;  /* 0x00013c0001137983 */ /* 0x000ea20000300800 */
[----:B------:R-:W-:-:S03]  /*a370*/  IMAD.MOV.U32 R6, RZ, RZ, R18 ;  /* 0x000000ffff067224 */ /* 0x000fc600078e0012 */
        /* <DEDUP_REMOVED lines=14> */
[----:B------:R0:W-:Y:S04]  /*a460*/  STL [R1+0x714], R21 ;  /* 0x0007141501007387 */ /* 0x0001e80000100800 */
[----:B0-----:R-:W2:Y:S01]  /*a470*/  LDL.LU R21, [R1+0x1c0] ;  /* 0x0001c00001157983 */ /* 0x001ea20000300800 */
[----:B------:R-:W-:-:S03]  /*a480*/  F2FP.BF16.F32.PACK_AB R7, R6, R7 ;  /* 0x000000070607723e */ /* 0x000fc600000010ff */
[----:B--2---:R0:W-:Y:S04]  /*a490*/  STL [R1+0x718], R21 ;  /* 0x0007181501007387 */ /* 0x0041e80000100800 */
[----:B0-----:R-:W2:Y:S04]  /*a4a0*/  LDL.LU R21, [R1+0x1c8] ;  /* 0x0001c80001157983 */ /* 0x001ea80000300800 */
[----:B------:R-:W2:Y:S04]  /*a4b0*/  LDL.LU R22, [R1+0xa0] ;  /* 0x0000a00001167983 */ /* 0x000ea80000300800 */
[----:B------:R0:W-:Y:S04]  /*a4c0*/  STL [R1+0x710], R20 ;  /* 0x0007101401007387 */ /* 0x0001e80000100800 */
[----:B0-----:R-:W2:Y:S04]  /*a4d0*/  LDL.LU R20, [R1+0x1d8] ;  /* 0x0001d80001147983 */ /* 0x001ea80000300800 */
[----:B------:R-:W2:Y:S04]  /*a4e0*/  LDL.LU R0, [R1+0x1d0] ;  /* 0x0001d00001007983 */ /* 0x000ea80000300800 */
[----:B-----5:R-:W2:Y:S04]  /*a4f0*/  LDL.LU R28, [R1+0xe8] ;  /* 0x0000e800011c7983 */ /* 0x020ea80000300800 */
[----:B------:R-:W2:Y:S04]  /*a500*/  LDL.LU R27, [R1+0x138] ;  /* 0x00013800011b7983 */ /* 0x000ea80000300800 */
[----:B------:R-:W2:Y:S04]  /*a510*/  LDL.LU R29, [R1+0xe0] ;  /* 0x0000e000011d7983 */ /* 0x000ea80000300800 */
[----:B------:R-:W2:Y:S04]  /*a520*/  LDL.LU R26, [R1+0x130] ;  /* 0x00013000011a7983 */ /* 0x000ea80000300800 */
[----:B------:R-:W2:Y:S04]  /*a530*/  LDL.LU R2, [R1+0x118] ;  /* 0x0001180001027983 */ /* 0x000ea80000300800 */
[----:B------:R-:W2:Y:S04]  /*a540*/  LDL.LU R25, [R1+0x78] ;  /* 0x0000780001197983 */ /* 0x000ea80000300800 */
[----:B------:R-:W2:Y:S04]  /*a550*/  LDL.LU R3, [R1+0x110] ;  /* 0x0001100001037983 */ /* 0x000ea80000300800 */
[----:B------:R-:W2:Y:S04]  /*a560*/  LDL.LU R24, [R1+0x70] ;  /* 0x0000700001187983 */ /* 0x000ea80000300800 */
[----:B------:R-:W2:Y:S04]  /*a570*/  LDL.LU R6, [R1+0x798] ;  /* 0x0007980001067983 */ /* 0x000ea80000300800 */
[----:B------:R0:W-:Y:S04]  /*a580*/  STL [R1+0x3c], R7 ;  /* 0x00003c0701007387 */ /* 0x0001e80000100800 */
[----:B0-----:R-:W2:Y:S02]  /*a590*/  LDL.LU R7, [R1+0x794] ;  /* 0x0007940001077983 */ /* 0x001ea40000300800 */
[----:B--2---:R-:W-:-:S02]  /*a5a0*/  F2FP.BF16.F32.PACK_AB R7, R6, R7 ;  /* 0x000000070607723e */ /* 0x004fc400000010ff */
        /* <DEDUP_REMOVED lines=28> */
[----:B------:R-:W2:Y:S02]  /*a770*/  LDL.LU R6, [R1+0x758] ;  /* 0x0007580001067983 */ /* 0x000ea40000300800 */
[----:B--2---:R-:W-:Y:S02]  /*a780*/  F2FP.BF16.F32.PACK_AB R6, R5, R6 ;  /* 0x000000060506723e */ /* 0x004fe400000010ff */
[----:B------:R-:W3:Y:S02]  /*a790*/  LDL.LU R5, [R1+0x754] ;  /* 0x0007540001057983 */ /* 0x000ee40000300800 */
[----:B---3--:R-:W-:Y:S02]  /*a7a0*/  F2FP.BF16.F32.PACK_AB R5, R4, R5 ;  /* 0x000000050405723e */ /* 0x008fe400000010ff */
[----:B------:R-:W4:Y:S02]  /*a7b0*/  LDL.LU R4, [R1+0x750] ;  /* 0x0007500001047983 */ /* 0x000f240000300800 */
[----:B----4-:R-:W-:-:S02]  /*a7c0*/  F2FP.BF16.F32.PACK_AB R4, R11, R4 ;  /* 0x000000040b04723e */ /* 0x010fc400000010ff */
[----:B------:R-:W2:Y:S02]  /*a7d0*/  LDL.LU R11, [R1+0x74c] ;  /* 0x00074c00010b7983 */ /* 0x000ea40000300800 */
[----:B--2---:R-:W-:Y:S02]  /*a7e0*/  F2FP.BF16.F32.PACK_AB R11, R10, R11 ;  /* 0x0000000b0a0b723e */ /* 0x004fe400000010ff */
[----:B------:R-:W2:Y:S02]  /*a7f0*/  LDL.LU R10, [R1+0x748] ;  /* 0x00074800010a7983 */ /* 0x000ea40000300800 */
[----:B--2---:R-:W-:Y:S02]  /*a800*/  F2FP.BF16.F32.PACK_AB R10, R9, R10 ;  /* 0x0000000a090a723e */ /* 0x004fe400000010ff */
[----:B------:R-:W2:Y:S02]  /*a810*/  LDL.LU R9, [R1+0x744] ;  /* 0x0007440001097983 */ /* 0x000ea40000300800 */
[----:B--2---:R-:W-:-:S02]  /*a820*/  F2FP.BF16.F32.PACK_AB R9, R8, R9 ;  /* 0x000000090809723e */ /* 0x004fc400000010ff */
        /* <DEDUP_REMOVED lines=24> */
[----:B------:R-:W2:Y:S01]  /*a9b0*/  LDL.LU R20, [R1+0x710] ;  /* 0x0007100001147983 */ /* 0x000ea20000300800 */
[----:B------:R-:W-:Y:S02]  /*a9c0*/  F2FP.BF16.F32.PACK_AB R27, R28, R27 ;  /* 0x0000001b1c1b723e */ /* 0x000fe400000010ff */
[----:B------:R-:W-:Y:S02]  /*a9d0*/  F2FP.BF16.F32.PACK_AB R26, R29, R26 ;  /* 0x0000001a1d1a723e */ /* 0x000fe400000010ff */
[----:B------:R-:W-:Y:S02]  /*a9e0*/  F2FP.BF16.F32.PACK_AB R25, R2, R25 ;  /* 0x000000190219723e */ /* 0x000fe400000010ff */
[----:B------:R-:W-:Y:S02]  /*a9f0*/  F2FP.BF16.F32.PACK_AB R24, R3, R24 ;  /* 0x000000180318723e */ /* 0x000fe400000010ff */
[----:B--2---:R-:W-:-:S07]  /*aa00*/  F2FP.BF16.F32.PACK_AB R20, R0, R20 ;  /* 0x000000140014723e */ /* 0x004fce00000010ff */
.L_x_0:
[----:B0-----:R-:W0:Y:S01]  /*aa10*/  S2R R0, SR_TID.X ;  /* 0x0000000000007919 */ /* 0x001e220000002100 */
[----:B------:R-:W1:Y:S01]  /*aa20*/  S2UR UR5, SR_CgaCtaId ;  /* 0x00000000000579c3 */ /* 0x000e620000008800 */
[----:B------:R-:W2:Y:S01]  /*aa30*/  LDCU.128 UR12, c[0x0][0x390] ;  /* 0x00007200ff0c77ac */ /* 0x000ea20008000c00 */
[----:B-----5:R-:W3:Y:S01]  /*aa40*/  S2R R3, SR_TID.X ;  /* 0x0000000000037919 */ /* 0x020ee20000002100 */
[----:B------:R-:W-:Y:S01]  /*aa50*/  UMOV UR4, 0x400 ;  /* 0x0000040000047882 */ /* 0x000fe20000000000 */
[----:B------:R4:W-:Y:S04]  /*aa60*/  STL.64 [R1+0x778], R6 ;  /* 0x0007780601007387 */ /* 0x0009e80000100a00 */
[----:B------:R-:W2:Y:S01]  /*aa70*/  LDC R29, c[0x0][0x3b4] ;  /* 0x0000ed00ff1d7b82 */ /* 0x000ea20000000800 */
[----:B----4-:R-:W4:Y:S04]  /*aa80*/  LDL R7, [R1+0x700] ;  /* 0x0007000001077983 */ /* 0x010f280000100800 */
[----:B------:R-:W-:Y:S01]  /*aa90*/  STL.64 [R1+0x770], R4 ;  /* 0x0007700401007387 */ /* 0x000fe20000100a00 */
[----:B-1----:R-:W-:Y:S01]  /*aaa0*/  ULEA UR4, UR5, UR4, 0x18 ;  /* 0x0000000405047291 */ /* 0x002fe2000f8ec0ff */
[----:B0-----:R-:W-:-:S02]  /*aab0*/  IMAD.SHL.U32 R2, R0, 0x10, RZ ;  /* 0x0000001000027824 */ /* 0x001fc400078e00ff */
[----:B------:R-:W-:Y:S01]  /*aac0*/  IMAD.SHL.U32 R0, R0, 0x20, RZ ;  /* 0x0000002000007824 */ /* 0x000fe200078e00ff */
[C---:B---3--:R-:W-:Y:S02]  /*aad0*/  LOP3.LUT R28, R3.reuse, 0x20, RZ, 0xc0, !PT ;  /* 0x00000020031c7812 */ /* 0x048fe400078ec0ff */
[----:B------:R-:W-:Y:S02]  /*aae0*/  LOP3.LUT R2, R2, 0xf0, RZ, 0xc0, !PT ;  /* 0x000000f002027812 */ /* 0x000fe400078ec0ff */
[----:B------:R-:W-:Y:S02]  /*aaf0*/  LOP3.LUT R0, R0, 0x200, RZ, 0xc0, !PT ;  /* 0x0000020000007812 */ /* 0x000fe400078ec0ff */
[----:B------:R-:W-:Y:S02]  /*ab00*/  LOP3.LUT R3, R3, 0x3f, RZ, 0xc0, !PT ;  /* 0x0000003f03037812 */ /* 0x000fe400078ec0ff */
[----:B------:R-:W-:Y:S02]  /*ab10*/  IADD3 R0, PT, PT, R0, UR4, R2 ;  /* 0x0000000400007c10 */ /* 0x000fe4000fffe002 */
[----:B------:R-:W-:Y:S01]  /*ab20*/  LEA R3, R3, UR4, 0x4 ;  /* 0x0000000403037c11 */ /* 0x000fe2000f8e20ff */
[----:B------:R-:W0:Y:S02]  /*ab30*/  LDCU UR4, c[0x0][0x3b8] ;  /* 0x00007700ff0477ac */ /* 0x000e240008000800 */
[----:B------:R-:W-:Y:S01]  /*ab40*/  IMAD R0, R28, 0x8, R0 ;  /* 0x000000081c007824 */ /* 0x000fe200078e0200 */
[----:B------:R-:W-:Y:S06]  /*ab50*/  BAR.SYNC.DEFER_BLOCKING 0x0 ;  /* 0x0000000000007b1d */ /* 0x000fec0000010000 */
[----:B------:R-:W-:Y:S04]  /*ab60*/  STL [R1+0x50], R3 ;  /* 0x0000500301007387 */ /* 0x000fe80000100800 */
[----:B------:R1:W-:Y:S04]  /*ab70*/  STSM.16.M88.4 [R0], R24 ;  /* 0x0000001800007844 */ /* 0x0003e80000000200 */
[----:B-1----:R-:W3:Y:S01]  /*ab80*/  LDL R27, [R1+0x50] ;  /* 0x00005000011b7983 */ /* 0x002ee20000100800 */
[----:B------:R-:W-:Y:S01]  /*ab90*/  BAR.SYNC.DEFER_BLOCKING 0x0 ;  /* 0x0000000000007b1d */ /* 0x000fe20000010000 */
[----:B----4-:R-:W-:-:S05]  /*aba0*/  VIADD R2, R7, 0x1 ;  /* 0x0000000107027836 */ /* 0x010fca0000000000 */
[----:B--2---:R-:W-:Y:S01]  /*abb0*/  ISETP.GE.AND P2, PT, R2, UR15, PT ;  /* 0x0000000f02007c0c */ /* 0x004fe2000bf46270 */
[----:B------:R-:W-:Y:S02]  /*abc0*/  VIADD R2, R7, 0x2 ;  /* 0x0000000207027836 */ /* 0x000fe40000000000 */
[----:B---3--:R-:W1:Y:S01]  /*abd0*/  LDS.128 R4, [R27] ;  /* 0x000000001b047984 */ /* 0x008e620000000c00 */
[----:B------:R-:W-:Y:S06]  /*abe0*/  BAR.SYNC.DEFER_BLOCKING 0x0 ;  /* 0x0000000000007b1d */ /* 0x000fec0000010000 */
[----:B-1----:R-:W-:Y:S04]  /*abf0*/  STL.64 [R1+0x20], R4 ;  /* 0x0000200401007387 */ /* 0x002fe80000100a00 */
[----:B------:R1:W-:Y:S04]  /*ac00*/  STL.64 [R1+0x28], R6 ;  /* 0x0000280601007387 */ /* 0x0003e80000100a00 */
[----:B-1----:R-:W2:Y:S04]  /*ac10*/  LDL.LU.64 R6, [R1+0x778] ;  /* 0x0007780001067983 */ /* 0x002ea80000300a00 */
[----:B------:R-:W2:Y:S04]  /*ac20*/  LDL.LU.64 R4, [R1+0x770] ;  /* 0x0007700001047983 */ /* 0x000ea80000300a00 */
[----:B------:R-:W-:Y:S01]  /*ac30*/  STSM.16.M88.4 [R0], R20 ;  /* 0x0000001400007844 */ /* 0x000fe20000000200 */
[----:B------:R-:W-:Y:S06]  /*ac40*/  BAR.SYNC.DEFER_BLOCKING 0x0 ;  /* 0x0000000000007b1d */ /* 0x000fec0000010000 */
[----:B------:R-:W1:Y:S02]  /*ac50*/  LDS.128 R20, [R27] ;  /* 0x000000001b147984 */ /* 0x000e640000000c00 */
[----:B------:R-:W-:Y:S06]  /*ac60*/  BAR.SYNC.DEFER_BLOCKING 0x0 ;  /* 0x0000000000007b1d */ /* 0x000fec0000010000 */
[----:B------:R-:W-:Y:S02]  /*ac70*/  STSM.16.M88.4 [R0], R16 ;  /* 0x0000001000007844 */ /* 0x000fe40000000200 */
[----:B------:R-:W-:Y:S06]  /*ac80*/  BAR.SYNC.DEFER_BLOCKING 0x0 ;  /* 0x0000000000007b1d */ /* 0x000fec0000010000 */
[----:B------:R-:W3:Y:S02]  /*ac90*/  LDS.128 R16, [R27] ;  /* 0x000000001b107984 */ /* 0x000ee40000000c00 */
[----:B------:R-:W-:Y:S06]  /*aca0*/  BAR.SYNC.DEFER_BLOCKING 0x0 ;  /* 0x0000000000007b1d */ /* 0x000fec0000010000 */
[----:B------:R-:W-:Y:S02]  /*acb0*/  STSM.16.M88.4 [R0], R12 ;  /* 0x0000000c00007844 */ /* 0x000fe40000000200 */
[----:B------:R-:W-:Y:S06]  /*acc0*/  BAR.SYNC.DEFER_BLOCKING 0x0 ;  /* 0x0000000000007b1d */ /* 0x000fec0000010000 */
[----:B------:R-:W4:Y:S02]  /*acd0*/  LDS.128 R12, [R27] ;  /* 0x000000001b0c7984 */ /* 0x000f240000000c00 */
[----:B------:R-:W-:Y:S06]  /*ace0*/  BAR.SYNC.DEFER_BLOCKING 0x0 ;  /* 0x0000000000007b1d */ /* 0x000fec0000010000 */
[----:B------:R-:W-:Y:S02]  /*acf0*/  STSM.16.M88.4 [R0], R8 ;  /* 0x0000000800007844 */ /* 0x000fe40000000200 */
[----:B------:R-:W-:Y:S06]  /*ad00*/  BAR.SYNC.DEFER_BLOCKING 0x0 ;  /* 0x0000000000007b1d */ /* 0x000fec0000010000 */
[----:B------:R-:W0:Y:S02]  /*ad10*/  LDS.128 R8, [R27] ;  /* 0x000000001b087984 */ /* 0x000e240000000c00 */
[----:B------:R-:W-:Y:S01]  /*ad20*/  BAR.SYNC.DEFER_BLOCKING 0x0 ;  /* 0x0000000000007b1d */ /* 0x000fe20000010000 */
[----:B------:R-:W-:-:S05]  /*ad30*/  ISETP.GE.AND P6, PT, R2, UR15, PT ;  /* 0x0000000f02007c0c */ /* 0x000fca000bfc6270 */
[----:B------:R-:W2:Y:S04]  /*ad40*/  LDL R2, [R1+0x6fc] ;  /* 0x0006fc0001027983 */ /* 0x000ea80000100800 */
[----:B-1----:R1:W-:Y:S04]  /*ad50*/  STL.64 [R1], R20 ;  /* 0x0000001401007387 */ /* 0x0023e80000100a00 */
[----:B------:R3:W-:Y:S04]  /*ad60*/  STL.64 [R1+0x8], R22 ;  /* 0x0000081601007387 */ /* 0x0007e80000100a00 */
[----:B-1----:R-:W2:Y:S04]  /*ad70*/  LDL.LU R20, [R1+0x10] ;  /* 0x0000100001147983 */ /* 0x002ea80000300800 */
[----:B------:R-:W2:Y:S04]  /*ad80*/  LDL.LU R21, [R1+0x14] ;  /* 0x0000140001157983 */ /* 0x000ea80000300800 */
[----:B---3--:R-:W3:Y:S04]  /*ad90*/  LDL.LU R22, [R1+0x18] ;  /* 0x0000180001167983 */ /* 0x008ee80000300800 */
[----:B------:R-:W3:Y:S04]  /*ada0*/  LDL.LU R23, [R1+0x1c] ;  /* 0x00001c0001177983 */ /* 0x000ee80000300800 */
[----:B------:R-:W-:Y:S04]  /*adb0*/  STL [R1+0x758], R17 ;  /* 0x0007581101007387 */ /* 0x000fe80000100800 */
[----:B------:R-:W-:Y:S04]  /*adc0*/  STL [R1+0x738], R18 ;  /* 0x0007381201007387 */ /* 0x000fe80000100800 */
[----:B------:R1:W-:Y:S04]  /*add0*/  STL [R1+0x728], R19 ;  /* 0x0007281301007387 */ /* 0x0003e80000100800 */
[----:B-1----:R-:W3:Y:S04]  /*ade0*/  LDL.LU R19, [R1+0x20] ;  /* 0x0000200001137983 */ /* 0x002ee80000300800 */
[----:B----4-:R1:W-:Y:S04]  /*adf0*/  STL.64 [R1+0x750], R12 ;  /* 0x0007500c01007387 */ /* 0x0103e80000100a00 */
[----:B------:R-:W-:Y:S04]  /*ae00*/  STL [R1+0x72c], R15 ;  /* 0x00072c0f01007387 */ /* 0x000fe80000100800 */
[----:B------:R-:W-:Y:S04]  /*ae10*/  STL.64 [R1+0x730], R14 ;  /* 0x0007300e01007387 */ /* 0x000fe80000100a00 */
[----:B------:R4:W-:Y:S04]  /*ae20*/  STL [R1+0x768], R14 ;  /* 0x0007680e01007387 */ /* 0x0009e80000100800 */
[----:B------:R-:W3:Y:S04]  /*ae30*/  LDL R17, [R1+0x704] ;  /* 0x0007040001117983 */ /* 0x000ee80000100800 */
[----:B--2---:R-:W-:Y:S04]  /*ae40*/  STSM.16.M88.4 [R0], R4 ;  /* 0x0000000400007844 */ /* 0x004fe80000000200 */
[----:B0-----:R-:W-:Y:S04]  /*ae50*/  STL.64 [R1+0x40], R8 ;  /* 0x0000400801007387 */ /* 0x001fe80000100a00 */
[----:B------:R-:W-:Y:S01]  /*ae60*/  STL.64 [R1+0x48], R10 ;  /* 0x0000480a01007387 */ /* 0x000fe20000100a00 */
[----:B------:R-:W-:Y:S06]  /*ae70*/  BAR.SYNC.DEFER_BLOCKING 0x0 ;  /* 0x0000000000007b1d */ /* 0x000fec0000010000 */
[----:B-1----:R-:W2:Y:S04]  /*ae80*/  LDL.LU R12, [R1+0x30] ;  /* 0x00003000010c7983 */ /* 0x002ea80000300800 */
[----:B------:R-:W2:Y:S04]  /*ae90*/  LDL.LU R13, [R1+0x34] ;  /* 0x00003400010d7983 */ /* 0x000ea80000300800 */
[----:B----4-:R-:W2:Y:S04]  /*aea0*/  LDL.LU R14, [R1+0x38] ;  /* 0x00003800010e7983 */ /* 0x010ea80000300800 */
[----:B------:R-:W2:Y:S04]  /*aeb0*/  LDL.LU R15, [R1+0x3c] ;  /* 0x00003c00010f7983 */ /* 0x000ea80000300800 */
[----:B------:R-:W0:Y:S01]  /*aec0*/  LDS.128 R8, [R27] ;  /* 0x000000001b087984 */ /* 0x000e220000000c00 */
[----:B------:R-:W-:Y:S06]  /*aed0*/  BAR.SYNC.DEFER_BLOCKING 0x0 ;  /* 0x0000000000007b1d */ /* 0x000fec0000010000 */
[----:B0-----:R0:W-:Y:S04]  /*aee0*/  STL [R1+0x724], R8 ;  /* 0x0007240801007387 */ /* 0x0011e80000100800 */
[----:B0-----:R-:W4:Y:S04]  /*aef0*/  LDL.LU R8, [R1+0x50] ;  /* 0x0000500001087983 */ /* 0x001f280000300800 */
[----:B------:R0:W-:Y:S04]  /*af00*/  STL [R1+0x720], R9 ;  /* 0x0007200901007387 */ /* 0x0001e80000100800 */
[----:B0-----:R-:W2:Y:S04]  /*af10*/  LDL R9, [R1+0x6fc] ;  /* 0x0006fc0001097983 */ /* 0x001ea80000100800 */
[----:B------:R0:W-:Y:S04]  /*af20*/  STL [R1+0x718], R10 ;  /* 0x0007180a01007387 */ /* 0x0001e80000100800 */
[----:B0-----:R-:W2:Y:S04]  /*af30*/  LDL.LU R10, [R1+0x700] ;  /* 0x00070000010a7983 */ /* 0x001ea80000300800 */
[----:B------:R0:W-:Y:S04]  /*af40*/  STL [R1+0x714], R11 ;  /* 0x0007140b01007387 */ /* 0x0001e80000100800 */
[----:B0-----:R-:W2:Y:S04]  /*af50*/  LDL.LU R11, [R1+0x70c] ;  /* 0x00070c00010b7983 */ /* 0x001ea80000300800 */
[----:B---3--:R-:W-:Y:S01]  /*af60*/  STSM.16.M88.4 [R0], R20 ;  /* 0x0000001400007844 */ /* 0x008fe20000000200 */
[----:B------:R-:W-:Y:S01]  /*af70*/  BAR.SYNC.DEFER_BLOCKING 0x0 ;  /* 0x0000000000007b1d */ /* 0x000fe20000010000 */
[----:B------:R-:W-:-:S05]  /*af80*/  IMAD R3, R2, R29, RZ ;  /* 0x0000001d02037224 */ /* 0x000fca00078e02ff */
[----:B------:R-:W-:Y:S01]  /*af90*/  LEA R2, P3, R3, UR12, 0x1 ;  /* 0x0000000c03027c11 */ /* 0x000fe2000f8608ff */
[----:B------:R-:W-:-:S03]  /*afa0*/  IMAD R26, R29, 0x40, R3 ;  /* 0x000000401d1a7824 */ /* 0x000fc600078e0203 */
[----:B------:R-:W-:Y:S02]  /*afb0*/  LEA.HI.X.SX32 R3, R3, UR13, 0x1, P3 ;  /* 0x0000000d03037c11 */ /* 0x000fe400098f0eff */
[----:B------:R-:W-:Y:S01]  /*afc0*/  PRMT R28, R19, 0x7632, R28 ;  /* 0x00007632131c7816 */ /* 0x000fe2000000001c */
[----:B----4-:R-:W0:Y:S01]  /*afd0*/  LDS.128 R20, [R8] ;  /* 0x0000000008147984 */ /* 0x010e220000000c00 */
[----:B------:R-:W-:Y:S01]  /*afe0*/  BAR.SYNC.DEFER_BLOCKING 0x0 ;  /* 0x0000000000007b1d */ /* 0x000fe20000010000 */
[----:B--2---:R-:W-:-:S05]  /*aff0*/  ISETP.GE.AND P1, PT, R9, UR14, PT ;  /* 0x0000000e09007c0c */ /* 0x004fca000bf26270 */
[----:B------:R-:W-:Y:S02]  /*b000*/  STSM.16.M88.4 [R0], R12 ;  /* 0x0000000c00007844 */ /* 0x000fe40000000200 */
[----:B------:R-:W-:Y:S01]  /*b010*/  BAR.SYNC.DEFER_BLOCKING 0x0 ;  /* 0x0000000000007b1d */ /* 0x000fe20000010000 */
[C---:B------:R-:W-:Y:S02]  /*b020*/  ISETP.GE.AND P0, PT, R10.reuse, UR15, PT ;  /* 0x0000000f0a007c0c */ /* 0x040fe4000bf06270 */
[C---:B------:R-:W-:Y:S01]  /*b030*/  ISETP.LT.AND P1, PT, R10.reuse, UR15, !P1 ;  /* 0x0000000f0a007c0c */ /* 0x040fe2000cf21270 */
[----:B------:R-:W-:Y:S01]  /*b040*/  IMAD R27, R10, UR4, RZ ;  /* 0x000000040a1b7c24 */ /* 0x000fe2000f8e02ff */
[----:B------:R-:W-:Y:S02]  /*b050*/  ISETP.LT.AND P3, PT, R17, UR14, !P0 ;  /* 0x0000000e11007c0c */ /* 0x000fe4000c761270 */
[----:B------:R-:W2:Y:S01]  /*b060*/  LDL.LU R17, [R1] ;  /* 0x0000000001117983 */ /* 0x000ea20000300800 */
[----:B------:R-:W-:-:S03]  /*b070*/  IMAD.WIDE R24, R27, 0x2, R2 ;  /* 0x000000021b187825 */ /* 0x000fc600078e0202 */
[----:B0-----:R-:W-:Y:S04]  /*b080*/  STL.64 [R1+0x740], R20 ;  /* 0x0007401401007387 */ /* 0x001fe80000100a00 */
[----:B------:R0:W-:Y:S04]  /*b090*/  STL [R1+0x71c], R22 ;  /* 0x00071c1601007387 */ /* 0x0001e80000100800 */
[----:B0-----:R-:W3:Y:S04]  /*b0a0*/  LDL R22, [R1+0x704] ;  /* 0x0007040001167983 */ /* 0x001ee80000100800 */
[----:B------:R0:W-:Y:S04]  /*b0b0*/  STL [R1+0x710], R23 ;  /* 0x0007101701007387 */ /* 0x0001e80000100800 */
[----:B------:R1:W-:Y:S04]  /*b0c0*/  @P1 STG.E.U16 desc[UR10][R24.64], R19 ;  /* 0x0000001318001986 */ /* 0x0003e8000c10150a */
[----:B0-----:R-:W4:Y:S04]  /*b0d0*/  LDL.LU R23, [R1+0x708] ;  /* 0x0007080001177983 */ /* 0x001f280000300800 */
[----:B------:R-:W3:Y:S04]  /*b0e0*/  LDL.LU R14, [R1+0x768] ;  /* 0x00076800010e7983 */ /* 0x000ee80000300800 */
[----:B-1----:R-:W3:Y:S01]  /*b0f0*/  LDL.LU R19, [R1+0x24] ;  /* 0x0000240001137983 */ /* 0x002ee20000300800 */
[----:B------:R-:W-:-:S04]  /*b100*/  LEA R4, P4, R26, UR12, 0x1 ;  /* 0x0000000c1a047c11 */ /* 0x000fc8000f8808ff */
[----:B------:R-:W-:Y:S01]  /*b110*/  LEA.HI.X.SX32 R5, R26, UR13, 0x1, P4 ;  /* 0x0000000d1a057c11 */ /* 0x000fe2000a0f0eff */
[----:B------:R-:W-:Y:S02]  /*b120*/  IMAD R0, R29, 0x40, R26 ;  /* 0x000000401d007824 */ /* 0x000fe400078e021a */
[----:B------:R-:W-:-:S04]  /*b130*/  IMAD.WIDE R6, R27, 0x2, R4 ;  /* 0x000000021b067825 */ /* 0x000fc800078e0204 */
[----:B------:R-:W-:Y:S01]  /*b140*/  IMAD R25, R29, 0x40, R0 ;  /* 0x000000401d197824 */ /* 0x000fe200078e0200 */
[----:B------:R0:W-:Y:S01]  /*b150*/  @P3 STG.E.U16 desc[UR10][R6.64], R28 ;  /* 0x0000001c06003986 */ /* 0x0001e2000c10150a */
[----:B------:R-:W-:-:S03]  /*b160*/  ISETP.LT.AND P3, PT, R11, UR14, !P0 ;  /* 0x0000000e0b007c0c */ /* 0x000fc6000c761270 */
[C---:B------:R-:W-:Y:S02]  /*b170*/  LEA R24, P4, R25.reuse, UR12, 0x1 ;  /* 0x0000000c19187c11 */ /* 0x040fe4000f8808ff */
[C---:B0-----:R-:W-:Y:S02]  /*b180*/  LEA R6, P1, R0.reuse, UR12, 0x1 ;  /* 0x0000000c00067c11 */ /* 0x041fe4000f8208ff */
[----:B------:R-:W-:Y:S02]  /*b190*/  LEA.HI.X.SX32 R25, R25, UR13, 0x1, P4 ;  /* 0x0000000d19197c11 */ /* 0x000fe4000a0f0eff */
[----:B------:R-:W-:Y:S01]  /*b1a0*/  LEA.HI.X.SX32 R7, R0, UR13, 0x1, P1 ;  /* 0x0000000d00077c11 */ /* 0x000fe200088f0eff */
[----:B------:R-:W-:Y:S02]  /*b1b0*/  VIADD R15, R10, 0x3 ;  /* 0x000000030a0f7836 */ /* 0x000fe40000000000 */
[----:B------:R-:W-:-:S03]  /*b1c0*/  IMAD.WIDE R12, R27, 0x2, R24 ;  /* 0x000000021b0c7825 */ /* 0x000fc600078e0218 */
[----:B------:R-:W-:Y:S02]  /*b1d0*/  ISETP.GE.AND P1, PT, R15, UR15, PT ;  /* 0x0000000f0f007c0c */ /* 0x000fe4000bf26270 */
[----:B--2---:R-:W-:Y:S02]  /*b1e0*/  PRMT R21, R17, 0x7632, R21 ;  /* 0x0000763211157816 */ /* 0x004fe40000000015 */
[----:B----4-:R-:W-:Y:S01]  /*b1f0*/  ISETP.LT.AND P0, PT, R23, UR14, !P0 ;  /* 0x0000000e17007c0c */ /* 0x010fe2000c701270 */
[----:B---3--:R0:W-:Y:S04]  /*b200*/  STL.64 [R1+0x760], R18 ;  /* 0x0007601201007387 */ /* 0x0081e80000100a00 */
[----:B------:R-:W2:Y:S01]  /*b210*/  LDL.LU R15, [R1+0x4] ;  /* 0x00000400010f7983 */ /* 0x000ea20000300800 */
[----:B0-----:R-:W-:-:S05]  /*b220*/  IMAD.WIDE R18, R27, 0x2, R6 ;  /* 0x000000021b127825 */ /* 0x001fca00078e0206 */
[----:B------:R0:W-:Y:S04]  /*b230*/  @P3 STG.E.U16 desc[UR10][R18.64], R17 ;  /* 0x0000001112003986 */ /* 0x0001e8000c10150a */
[----:B------:R1:W-:Y:S04]  /*b240*/  @P0 STG.E.U16 desc[UR10][R12.64], R21 ;  /* 0x000000150c000986 */ /* 0x0003e8000c10150a */
[----:B0-----:R-:W3:Y:S04]  /*b250*/  LDL.LU.64 R18, [R1+0x760] ;  /* 0x0007600001127983 */ /* 0x001ee80000300a00 */
[----:B------:R-:W4:Y:S04]  /*b260*/  LDL.LU R17, [R1+0x758] ;  /* 0x0007580001117983 */ /* 0x000f280000300800 */
[----:B-1----:R-:W2:Y:S01]  /*b270*/  LDL.LU.64 R12, [R1+0x750] ;  /* 0x00075000010c7983 */ /* 0x002ea20000300a00 */
[----:B------:R-:W-:Y:S01]  /*b280*/  ISETP.LT.AND P4, PT, R9, UR14, !P2 ;  /* 0x0000000e09007c0c */ /* 0x000fe2000d781270 */
[----:B------:R-:W-:Y:S01]  /*b290*/  VIADD R20, R27, UR4 ;  /* 0x000000041b147c36 */ /* 0x000fe20008000000 */
[----:B------:R-:W-:-:S02]  /*b2a0*/  ISETP.LT.AND P5, PT, R22, UR14, !P2 ;  /* 0x0000000e16007c0c */ /* 0x000fc4000d7a1270 */
[----:B------:R-:W-:Y:S01]  /*b2b0*/  ISETP.LT.AND P0, PT, R11, UR14, !P2 ;  /* 0x0000000e0b007c0c */ /* 0x000fe2000d701270 */
[----:B------:R-:W-:Y:S01]  /*b2c0*/  IMAD.WIDE R28, R20, 0x2, R2 ;  /* 0x00000002141c7825 */ /* 0x000fe200078e0202 */
[----:B------:R-:W-:Y:S01]  /*b2d0*/  PRMT R0, R16, 0x7632, R0 ;  /* 0x0000763210007816 */ /* 0x000fe20000000000 */
[----:B------:R0:W-:Y:S02]  /*b2e0*/  STL.64 [R1+0x748], R8 ;  /* 0x0007480801007387 */ /* 0x0001e40000100a00 */
[----:B------:R-:W-:-:S04]  /*b2f0*/  IMAD.WIDE R26, R20, 0x2, R4 ;  /* 0x00000002141a7825 */ /* 0x000fc800078e0204 */
[----:B------:R-:W-:Y:S01]  /*b300*/  @P4 STG.E.U16 desc[UR10][R28.64], R16 ;  /* 0x000000101c004986 */ /* 0x000fe2000c10150a */
[----:B------:R-:W-:Y:S01]  /*b310*/  ISETP.LT.AND P4, PT, R9, UR14, !P6 ;  /* 0x0000000e09007c0c */ /* 0x000fe2000f781270 */
[C---:B0-----:R-:W-:Y:S02]  /*b320*/  IMAD.WIDE R8, R20.reuse, 0x2, R6 ;  /* 0x0000000214087825 */ /* 0x041fe400078e0206 */
[----:B------:R0:W-:Y:S01]  /*b330*/  @P5 STG.E.U16 desc[UR10][R26.64], R0 ;  /* 0x000000001a005986 */ /* 0x0001e2000c10150a */
[----:B------:R-:W-:Y:S01]  /*b340*/  ISETP.LT.AND P2, PT, R23, UR14, !P2 ;  /* 0x0000000e17007c0c */ /* 0x000fe2000d741270 */
[C---:B0-----:R-:W-:Y:S02]  /*b350*/  VIADD R0, R20.reuse, UR4 ;  /* 0x0000000414007c36 */ /* 0x041fe40008000000 */
[----:B------:R-:W-:-:S04]  /*b360*/  IMAD.WIDE R20, R20, 0x2, R24 ;  /* 0x0000000214147825 */ /* 0x000fc800078e0218 */
[----:B------:R-:W-:Y:S01]  /*b370*/  IMAD.WIDE R28, R0, 0x2, R2 ;  /* 0x00000002001c7825 */ /* 0x000fe200078e0202 */
[----:B--2---:R0:W-:Y:S04]  /*b380*/  @P0 STG.E.U16 desc[UR10][R8.64], R12 ;  /* 0x0000000c08000986 */ /* 0x0041e8000c10150a */
[----:B0-----:R-:W2:Y:S01]  /*b390*/  LDL.LU.64 R8, [R1+0x748] ;  /* 0x0007480001087983 */ /* 0x001ea20000300a00 */
[----:B---3--:R-:W-:Y:S02]  /*b3a0*/  PRMT R18, R12, 0x7632, R18 ;  /* 0x000076320c127816 */ /* 0x008fe40000000012 */
[----:B------:R-:W-:-:S03]  /*b3b0*/  PRMT R14, R19, 0x7632, R14 ;  /* 0x00007632130e7816 */ /* 0x000fc6000000000e */
[----:B------:R0:W-:Y:S04]  /*b3c0*/  @P2 STG.E.U16 desc[UR10][R20.64], R18 ;  /* 0x0000001214002986 */ /* 0x0001e8000c10150a */
[----:B------:R1:W-:Y:S04]  /*b3d0*/  @P4 STG.E.U16 desc[UR10][R28.64], R19 ;  /* 0x000000131c004986 */ /* 0x0003e8000c10150a */
[----:B0-----:R-:W3:Y:S04]  /*b3e0*/  LDL.LU.64 R20, [R1+0x740] ;  /* 0x0007400001147983 */ /* 0x001ee80000300a00 */
[----:B------:R-:W3:Y:S04]  /*b3f0*/  LDL.LU R18, [R1+0x738] ;  /* 0x0007380001127983 */ /* 0x000ee80000300800 */
[----:B-1----:R-:W3:Y:S01]  /*b400*/  LDL.LU R19, [R1+0x28] ;  /* 0x0000280001137983 */ /* 0x002ee20000300800 */
[----:B------:R-:W-:Y:S01]  /*b410*/  ISETP.LT.AND P5, PT, R22, UR14, !P6 ;  /* 0x0000000e16007c0c */ /* 0x000fe2000f7a1270 */
[----:B------:R-:W-:Y:S01]  /*b420*/  VIADD R16, R10, 0x4 ;  /* 0x000000040a107836 */ /* 0x000fe20000000000 */
[----:B------:R-:W-:Y:S01]  /*b430*/  ISETP.LT.AND P3, PT, R11, UR14, !P6 ;  /* 0x0000000e0b007c0c */ /* 0x000fe2000f761270 */
[----:B------:R-:W-:Y:S01]  /*b440*/  IMAD.WIDE R26, R0, 0x2, R4 ;  /* 0x00000002001a7825 */ /* 0x000fe200078e0204 */
[----:B------:R-:W-:-:S02]  /*b450*/  ISETP.LT.AND P6, PT, R23, UR14, !P6 ;  /* 0x0000000e17007c0c */ /* 0x000fc4000f7c1270 */
[----:B------:R-:W-:Y:S01]  /*b460*/  ISETP.GE.AND P0, PT, R16, UR15, PT ;  /* 0x0000000f10007c0c */ /* 0x000fe2000bf06270 */
[----:B------:R-:W-:Y:S02]  /*b470*/  VIADD R16, R10, 0x5 ;  /* 0x000000050a107836 */ /* 0x000fe40000000000 */
[----:B------:R-:W-:-:S04]  /*b480*/  VIADD R12, R0, UR4 ;  /* 0x00000004000c7c36 */ /* 0x000fc80008000000 */
[----:B------:R0:W-:Y:S01]  /*b490*/  @P5 STG.E.U16 desc[UR10][R26.64], R14 ;  /* 0x0000000e1a005986 */ /* 0x0001e2000c10150a */
[----:B------:R-:W-:Y:S02]  /*b4a0*/  ISETP.LT.AND P5, PT, R22, UR14, !P1 ;  /* 0x0000000e16007c0c */ /* 0x000fe4000cfa1270 */
[----:B------:R-:W-:Y:S02]  /*b4b0*/  ISETP.GE.AND P2, PT, R16, UR15, PT ;  /* 0x0000000f10007c0c */ /* 0x000fe4000bf46270 */
[----:B------:R-:W-:Y:S01]  /*b4c0*/  PRMT R16, R15, 0x7632, R16 ;  /* 0x000076320f107816 */ /* 0x000fe20000000010 */
[----:B0-----:R-:W-:-:S05]  /*b4d0*/  IMAD.WIDE R26, R0, 0x2, R6 ;  /* 0x00000002001a7825 */ /* 0x001fca00078e0206 */
[----:B------:R0:W-:Y:S01]  /*b4e0*/  @P3 STG.E.U16 desc[UR10][R26.64], R15 ;  /* 0x0000000f1a003986 */ /* 0x0001e2000c10150a */
[----:B------:R-:W-:Y:S01]  /*b4f0*/  ISETP.LT.AND P3, PT, R11, UR14, !P1 ;  /* 0x0000000e0b007c0c */ /* 0x000fe2000cf61270 */
[----:B------:R-:W-:-:S04]  /*b500*/  IMAD.WIDE R28, R12, 0x2, R2 ;  /* 0x000000020c1c7825 */ /* 0x000fc800078e0202 */
[----:B0-----:R-:W-:Y:S01]  /*b510*/  IMAD.WIDE R14, R0, 0x2, R24 ;  /* 0x00000002000e7825 */ /* 0x001fe200078e0218 */
[----:B----4-:R-:W-:-:S03]  /*b520*/  PRMT R0, R17, 0x7632, R0 ;  /* 0x0000763211007816 */ /* 0x010fc60000000000 */
[----:B------:R-:W-:Y:S01]  /*b530*/  IMAD.WIDE R26, R12, 0x2, R4 ;  /* 0x000000020c1a7825 */ /* 0x000fe200078e0204 */
[----:B------:R0:W-:Y:S04]  /*b540*/  @P6 STG.E.U16 desc[UR10][R14.64], R16 ;  /* 0x000000100e006986 */ /* 0x0001e8000c10150a */
[----:B0-----:R-:W4:Y:S01]  /*b550*/  LDL.LU.64 R14, [R1+0x730] ;  /* 0x00073000010e7983 */ /* 0x001f220000300a00 */
[----:B--2---:R-:W-:Y:S02]  /*b560*/  ISETP.LT.AND P4, PT, R9, UR14, !P1 ;  /* 0x0000000e09007c0c */ /* 0x004fe4000cf81270 */
[----:B------:R-:W-:-:S11]  /*b570*/  ISETP.LT.AND P1, PT, R23, UR14, !P1 ;  /* 0x0000000e17007c0c */ /* 0x000fd6000cf21270 */
[----:B------:R0:W-:Y:S04]  /*b580*/  @P4 STG.E.U16 desc[UR10][R28.64], R17 ;  /* 0x000000111c004986 */ /* 0x0001e8000c10150a */
[----:B------:R1:W-:Y:S01]  /*b590*/  @P5 STG.E.U16 desc[UR10][R26.64], R0 ;  /* 0x000000001a005986 */ /* 0x0003e2000c10150a */
[----:B0-----:R-:W-:Y:S02]  /*b5a0*/  VIADD R28, R10, 0x6 ;  /* 0x000000060a1c7836 */ /* 0x001fe40000000000 */
[----:B-1----:R-:W-:Y:S01]  /*b5b0*/  IMAD.WIDE R26, R12, 0x2, R6 ;  /* 0x000000020c1a7825 */ /* 0x002fe200078e0206 */
[----:B------:R-:W-:-:S03]  /*b5c0*/  PRMT R29, R13, 0x7632, R29 ;  /* 0x000076320d1d7816 */ /* 0x000fc6000000001d */
[----:B------:R-:W-:Y:S01]  /*b5d0*/  IMAD.WIDE R16, R12, 0x2, R24 ;  /* 0x000000020c107825 */ /* 0x000fe200078e0218 */
[----:B------:R0:W-:Y:S01]  /*b5e0*/  @P3 STG.E.U16 desc[UR10][R26.64], R13 ;  /* 0x0000000d1a003986 */ /* 0x0001e2000c10150a */
[----:B------:R-:W-:Y:S02]  /*b5f0*/  ISETP.GE.AND P3, PT, R28, UR15, PT ;  /* 0x0000000f1c007c0c */ /* 0x000fe4000bf66270 */
[----:B------:R-:W-:Y:S01]  /*b600*/  VIADD R28, R10, 0x7 ;  /* 0x000000070a1c7836 */ /* 0x000fe20000000000 */
[----:B------:R3:W-:Y:S04]  /*b610*/  @P1 STG.E.U16 desc[UR10][R16.64], R29 ;  /* 0x0000001d10001986 */ /* 0x0007e8000c10150a */
[----:B------:R-:W-:Y:S02]  /*b620*/  ISETP.GE.AND P1, PT, R28, UR15, PT ;  /* 0x0000000f1c007c0c */ /* 0x000fe4000bf26270 */
[----:B------:R-:W2:Y:S01]  /*b630*/  LDL.LU R28, [R1+0x8] ;  /* 0x00000800011c7983 */ /* 0x000ea20000300800 */
[----:B------:R-:W-:Y:S01]  /*b640*/  ISETP.LT.AND P6, PT, R9, UR14, !P0 ;  /* 0x0000000e09007c0c */ /* 0x000fe2000c7c1270 */
[----:B------:R-:W-:-:S04]  /*b650*/  VIADD R0, R12, UR4 ;  /* 0x000000040c007c36 */ /* 0x000fc80008000000 */
[----:B0-----:R-:W-:Y:S01]  /*b660*/  IMAD.WIDE R26, R0, 0x2, R2 ;  /* 0x00000002001a7825 */ /* 0x001fe200078e0202 */
[----:B---3--:R-:W-:-:S07]  /*b670*/  PRMT R29, R19, 0x7632, R29 ;  /* 0x00007632131d7816 */ /* 0x008fce000000001d */
[----:B------:R0:W-:Y:S04]  /*b680*/  @P6 STG.E.U16 desc[UR10][R26.64], R19 ;  /* 0x000000131a006986 */ /* 0x0001e8000c10150a */
[----:B0-----:R-:W3:Y:S01]  /*b690*/  LDL.LU R19, [R1+0x2c] ;  /* 0x00002c0001137983 */ /* 0x001ee20000300800 */
[----:B------:R-:W-:Y:S02]  /*b6a0*/  ISETP.LT.AND P4, PT, R22, UR14, !P0 ;  /* 0x0000000e16007c0c */ /* 0x000fe4000c781270 */
[----:B------:R-:W-:Y:S01]  /*b6b0*/  ISETP.LT.AND P5, PT, R11, UR14, !P0 ;  /* 0x0000000e0b007c0c */ /* 0x000fe2000c7a1270 */
[----:B------:R-:W-:Y:S01]  /*b6c0*/  IMAD.WIDE R16, R0, 0x2, R4 ;  /* 0x0000000200107825 */ /* 0x000fe200078e0204 */
[----:B------:R-:W-:-:S03]  /*b6d0*/  ISETP.LT.AND P0, PT, R23, UR14, !P0 ;  /* 0x0000000e17007c0c */ /* 0x000fc6000c701270 */
[----:B------:R-:W-:Y:S01]  /*b6e0*/  IMAD.WIDE R12, R0, 0x2, R6 ;  /* 0x00000002000c7825 */ /* 0x000fe200078e0206 */
[----:B------:R-:W-:-:S05]  /*b6f0*/  ISETP.LT.AND P6, PT, R22, UR14, !P2 ;  /* 0x0000000e16007c0c */ /* 0x000fca000d7c1270 */
[----:B------:R0:W-:Y:S01]  /*b700*/  @P4 STG.E.U16 desc[UR10][R16.64], R29 ;  /* 0x0000001d10004986 */ /* 0x0001e2000c10150a */
[----:B------:R-:W-:Y:S02]  /*b710*/  ISETP.LT.AND P4, PT, R11, UR14, !P2 ;  /* 0x0000000e0b007c0c */ /* 0x000fe4000d781270 */
[----:B----4-:R-:W-:Y:S01]  /*b720*/  PRMT R15, R18, 0x7632, R15 ;  /* 0x00007632120f7816 */ /* 0x010fe2000000000f */
[C---:B0-----:R-:W-:Y:S01]  /*b730*/  IMAD.WIDE R16, R0.reuse, 0x2, R24 ;  /* 0x0000000200107825 */ /* 0x041fe200078e0218 */
[----:B--2---:R0:W-:Y:S01]  /*b740*/  @P5 STG.E.U16 desc[UR10][R12.64], R28 ;  /* 0x0000001c0c005986 */ /* 0x0041e2000c10150a */
[----:B------:R-:W-:Y:S02]  /*b750*/  ISETP.LT.AND P5, PT, R9, UR14, !P2 ;  /* 0x0000000e09007c0c */ /* 0x000fe4000d7a1270 */
[----:B0-----:R-:W-:Y:S01]  /*b760*/  VIADD R12, R0, UR4 ;  /* 0x00000004000c7c36 */ /* 0x001fe20008000000 */
[----:B------:R-:W-:-:S03]  /*b770*/  PRMT R13, R28, 0x7632, R13 ;  /* 0x000076321c0d7816 */ /* 0x000fc6000000000d */
[C---:B------:R-:W-:Y:S02]  /*b780*/  IMAD.WIDE R28, R12.reuse, 0x2, R2 ;  /* 0x000000020c1c7825 */ /* 0x040fe400078e0202 */
[----:B------:R0:W-:Y:S02]  /*b790*/  @P0 STG.E.U16 desc[UR10][R16.64], R13 ;  /* 0x0000000d10000986 */ /* 0x0001e4000c10150a */
[----:B------:R-:W-:-:S03]  /*b7a0*/  IMAD.WIDE R26, R12, 0x2, R4 ;  /* 0x000000020c1a7825 */ /* 0x000fc600078e0204 */
[----:B------:R1:W-:Y:S01]  /*b7b0*/  @P5 STG.E.U16 desc[UR10][R28.64], R18 ;  /* 0x000000121c005986 */ /* 0x0003e2000c10150a */
[----:B------:R-:W-:Y:S01]  /*b7c0*/  ISETP.LT.AND P2, PT, R23, UR14, !P2 ;  /* 0x0000000e17007c0c */ /* 0x000fe2000d741270 */
[----:B------:R-:W-:Y:S02]  /*b7d0*/  VIADD R0, R10, 0x8 ;  /* 0x000000080a007836 */ /* 0x000fe40000000000 */
[----:B------:R2:W-:Y:S01]  /*b7e0*/  @P6 STG.E.U16 desc[UR10][R26.64], R15 ;  /* 0x0000000f1a006986 */ /* 0x0005e2000c10150a */
[----:B0-----:R-:W-:Y:S02]  /*b7f0*/  IMAD.WIDE R16, R12, 0x2, R6 ;  /* 0x000000020c107825 */ /* 0x001fe400078e0206 */
[----:B------:R-:W-:Y:S01]  /*b800*/  ISETP.GE.AND P0, PT, R0, UR15, PT ;  /* 0x0000000f00007c0c */ /* 0x000fe2000bf06270 */
[----:B-1----:R-:W4:Y:S04]  /*b810*/  LDL.LU R29, [R1+0xc] ;  /* 0x00000c00011d7983 */ /* 0x002f280000300800 */
[----:B------:R-:W-:Y:S01]  /*b820*/  @P4 STG.E.U16 desc[UR10][R16.64], R14 ;  /* 0x0000000e10004986 */ /* 0x000fe2000c10150a */
[----:B------:R-:W-:Y:S01]  /*b830*/  ISETP.LT.AND P4, PT, R9, UR14, !P3 ;  /* 0x0000000e09007c0c */ /* 0x000fe2000df81270 */
[----:B------:R-:W-:Y:S01]  /*b840*/  VIADD R0, R12, UR4 ;  /* 0x000000040c007c36 */ /* 0x000fe20008000000 */
[----:B------:R-:W-:Y:S01]  /*b850*/  PRMT R18, R14, 0x7632, R18 ;  /* 0x000076320e127816 */ /* 0x000fe20000000012 */
[----:B--2---:R-:W-:Y:S01]  /*b860*/  IMAD.WIDE R26, R12, 0x2, R24 ;  /* 0x000000020c1a7825 */ /* 0x004fe200078e0218 */
[----:B------:R-:W2:Y:S03]  /*b870*/  LDL.LU R15, [R1+0x72c] ;  /* 0x00072c00010f7983 */ /* 0x000ea60000300800 */
[----:B------:R-:W-:Y:S01]  /*b880*/  IMAD.WIDE R12, R0, 0x2, R2 ;  /* 0x00000002000c7825 */ /* 0x000fe200078e0202 */
[----:B------:R-:W-:Y:S01]  /*b890*/  @P2 STG.E.U16 desc[UR10][R26.64], R18 ;  /* 0x000000121a002986 */ /* 0x000fe2000c10150a */
[----:B---3--:R-:W-:-:S04]  /*b8a0*/  PRMT R28, R19, 0x7632, R28 ;  /* 0x00007632131c7816 */ /* 0x008fc8000000001c */
[----:B------:R0:W-:Y:S04]  /*b8b0*/  @P4 STG.E.U16 desc[UR10][R12.64], R19 ;  /* 0x000000130c004986 */ /* 0x0001e8000c10150a */
[----:B0-----:R-:W3:Y:S01]  /*b8c0*/  LDL.LU R19, [R1+0x728] ;  /* 0x0007280001137983 */ /* 0x001ee20000300800 */
[----:B------:R-:W-:Y:S02]  /*b8d0*/  ISETP.LT.AND P5, PT, R22, UR14, !P3 ;  /* 0x0000000e16007c0c */ /* 0x000fe4000dfa1270 */
[----:B------:R-:W-:Y:S01]  /*b8e0*/  ISETP.LT.AND P6, PT, R11, UR14, !P3 ;  /* 0x0000000e0b007c0c */ /* 0x000fe2000dfc1270 */
[----:B------:R-:W-:Y:S01]  /*b8f0*/  IMAD.WIDE R16, R0, 0x2, R4 ;  /* 0x0000000200107825 */ /* 0x000fe200078e0204 */
[----:B------:R-:W-:-:S03]  /*b900*/  ISETP.LT.AND P3, PT, R23, UR14, !P3 ;  /* 0x0000000e17007c0c */ /* 0x000fc6000df61270 */
[----:B------:R-:W-:Y:S02]  /*b910*/  VIADD R14, R10, 0x9 ;  /* 0x000000090a0e7836 */ /* 0x000fe40000000000 */
[----:B------:R-:W-:Y:S01]  /*b920*/  IMAD.WIDE R12, R0, 0x2, R6 ;  /* 0x00000002000c7825 */ /* 0x000fe200078e0206 */
[----:B------:R-:W-:Y:S02]  /*b930*/  ISETP.LT.AND P4, PT, R9, UR14, !P1 ;  /* 0x0000000e09007c0c */ /* 0x000fe4000cf81270 */
[----:B------:R-:W-:Y:S01]  /*b940*/  ISETP.GE.AND P2, PT, R14, UR15, PT ;  /* 0x0000000f0e007c0c */ /* 0x000fe2000bf46270 */
[----:B------:R0:W-:Y:S01]  /*b950*/  @P5 STG.E.U16 desc[UR10][R16.64], R28 ;  /* 0x0000001c10005986 */ /* 0x0001e2000c10150a */
[----:B------:R-:W-:Y:S01]  /*b960*/  ISETP.LT.AND P5, PT, R22, UR14, !P1 ;  /* 0x0000000e16007c0c */ /* 0x000fe2000cfa1270 */
[----:B0-----:R-:W-:-:S04]  /*b970*/  IMAD.WIDE R16, R0, 0x2, R24 ;  /* 0x0000000200107825 */ /* 0x001fc800078e0218 */
[----:B------:R-:W-:-:S04]  /*b980*/  VIADD R0, R0, UR4 ;  /* 0x0000000400007c36 */ /* 0x000fc80008000000 */
[----:B------:R-:W-:Y:S01]  /*b990*/  IMAD.WIDE R26, R0, 0x2, R6 ;  /* 0x00000002001a7825 */ /* 0x000fe200078e0206 */
[----:B----4-:R0:W-:Y:S01]  /*b9a0*/  @P6 STG.E.U16 desc[UR10][R12.64], R29 ;  /* 0x0000001d0c006986 */ /* 0x0101e2000c10150a */
[----:B------:R-:W-:Y:S02]  /*b9b0*/  PRMT R14, R29, 0x7632, R14 ;  /* 0x000076321d0e7816 */ /* 0x000fe4000000000e */
[----:B------:R-:W-:-:S03]  /*b9c0*/  ISETP.LT.AND P6, PT, R11, UR14, !P1 ;  /* 0x0000000e0b007c0c */ /* 0x000fc6000cfc1270 */
[----:B------:R1:W-:Y:S01]  /*b9d0*/  @P3 STG.E.U16 desc[UR10][R16.64], R14 ;  /* 0x0000000e10003986 */ /* 0x0003e2000c10150a */
[----:B0-----:R-:W-:-:S05]  /*b9e0*/  VIADD R12, R10, 0xa ;  /* 0x0000000a0a0c7836 */ /* 0x001fca0000000000 */
[----:B------:R-:W-:Y:S01]  /*b9f0*/  ISETP.GE.AND P3, PT, R12, UR15, PT ;  /* 0x0000000f0c007c0c */ /* 0x000fe2000bf66270 */
[----:B-1----:R-:W-:-:S04]  /*ba00*/  IMAD.WIDE R16, R0, 0x2, R2 ;  /* 0x0000000200107825 */ /* 0x002fc800078e0202 */
[----:B------:R-:W-:Y:S01]  /*ba10*/  IMAD.WIDE R12, R0, 0x2, R4 ;  /* 0x00000002000c7825 */ /* 0x000fe200078e0204 */
[----:B---3--:R-:W-:Y:S01]  /*ba20*/  PRMT R14, R19, 0x7632, R14 ;  /* 0x00007632130e7816 */ /* 0x008fe2000000000e */
[----:B------:R-:W-:Y:S04]  /*ba30*/  @P4 STG.E.U16 desc[UR10][R16.64], R19 ;  /* 0x0000001310004986 */ /* 0x000fe8000c10150a */
[----:B------:R0:W1:Y:S04]  /*ba40*/  LDS.128 R16, [R8] ;  /* 0x0000000008107984 */ /* 0x0000680000000c00 */
[----:B------:R-:W-:Y:S04]  /*ba50*/  @P5 STG.E.U16 desc[UR10][R12.64], R14 ;  /* 0x0000000e0c005986 */ /* 0x000fe8000c10150a */
[----:B0-----:R-:W3:Y:S04]  /*ba60*/  LDL.LU R8, [R1+0x724] ;  /* 0x0007240001087983 */ /* 0x001ee80000300800 */
[----:B--2---:R0:W-:Y:S04]  /*ba70*/  @P6 STG.E.U16 desc[UR10][R26.64], R15 ;  /* 0x0000000f1a006986 */ /* 0x0041e8000c10150a */
[----:B0-----:R-:W2:Y:S01]  /*ba80*/  LDL.LU R27, [R1+0x40] ;  /* 0x00004000011b7983 */ /* 0x001ea20000300800 */
[----:B------:R-:W-:-:S02]  /*ba90*/  ISETP.LT.AND P1, PT, R23, UR14, !P1 ;  /* 0x0000000e17007c0c */ /* 0x000fc4000cf21270 */
[----:B------:R-:W-:Y:S01]  /*baa0*/  ISETP.LT.AND P4, PT, R9, UR14, !P0 ;  /* 0x0000000e09007c0c */ /* 0x000fe2000c781270 */
[----:B------:R-:W-:Y:S01]  /*bab0*/  IMAD.WIDE R28, R0, 0x2, R24 ;  /* 0x00000002001c7825 */ /* 0x000fe200078e0218 */
[----:B------:R-:W-:Y:S02]  /*bac0*/  PRMT R13, R15, 0x7632, R13 ;  /* 0x000076320f0d7816 */ /* 0x000fe4000000000d */
[----:B------:R-:W-:Y:S01]  /*bad0*/  ISETP.LT.AND P5, PT, R22, UR14, !P0 ;  /* 0x0000000e16007c0c */ /* 0x000fe2000c7a1270 */
[----:B------:R-:W-:Y:S02]  /*bae0*/  VIADD R12, R0, UR4 ;  /* 0x00000004000c7c36 */ /* 0x000fe40008000000 */
[----:B------:R-:W-:Y:S01]  /*baf0*/  VIADD R0, R10, 0xb ;  /* 0x0000000b0a007836 */ /* 0x000fe20000000000 */
[----:B------:R-:W-:Y:S01]  /*bb00*/  ISETP.LT.AND P6, PT, R23, UR14, !P0 ;  /* 0x0000000e17007c0c */ /* 0x000fe2000c7c1270 */
[----:B------:R-:W-:Y:S02]  /*bb10*/  IMAD.WIDE R14, R12, 0x2, R2 ;  /* 0x000000020c0e7825 */ /* 0x000fe400078e0202 */
[----:B------:R0:W-:Y:S01]  /*bb20*/  @P1 STG.E.U16 desc[UR10][R28.64], R13 ;  /* 0x0000000d1c001986 */ /* 0x0001e2000c10150a */
[----:B------:R-:W-:-:S02]  /*bb30*/  ISETP.LT.AND P1, PT, R11, UR14, !P0 ;  /* 0x0000000e0b007c0c */ /* 0x000fc4000c721270 */
[----:B------:R-:W-:Y:S01]  /*bb40*/  ISETP.GE.AND P0, PT, R0, UR15, PT ;  /* 0x0000000f00007c0c */ /* 0x000fe2000bf06270 */
[----:B0-----:R-:W-:Y:S01]  /*bb50*/  IMAD.WIDE R28, R12, 0x2, R4 ;  /* 0x000000020c1c7825 */ /* 0x001fe200078e0204 */
[----:B--2---:R-:W-:Y:S01]  /*bb60*/  PRMT R0, R27, 0x7632, R0 ;  /* 0x000076321b007816 */ /* 0x004fe20000000000 */
[----:B------:R-:W-:Y:S01]  /*bb70*/  @P4 STG.E.U16 desc[UR10][R14.64], R27 ;  /* 0x0000001b0e004986 */ /* 0x000fe2000c10150a */
[----:B------:R-:W-:-:S03]  /*bb80*/  ISETP.LT.AND P4, PT, R9, UR14, !P2 ;  /* 0x0000000e09007c0c */ /* 0x000fc6000d781270 */
[----:B------:R-:W2:Y:S04]  /*bb90*/  LDL.LU R9, [R1+0x720] ;  /* 0x0007200001097983 */ /* 0x000ea80000300800 */
[----:B------:R0:W-:Y:S04]  /*bba0*/  @P5 STG.E.U16 desc[UR10][R28.64], R0 ;  /* 0x000000001c005986 */ /* 0x0001e8000c10150a */
[----:B0-----:R-:W4:Y:S04]  /*bbb0*/  LDL.LU R28, [R1+0x44] ;  /* 0x00004400011c7983 */ /* 0x001f280000300800 */
[----:B------:R-:W4:Y:S01]  /*bbc0*/  LDL.LU R29, [R1+0x6fc] ;  /* 0x0006fc00011d7983 */ /* 0x000f220000300800 */
[----:B------:R-:W-:Y:S01]  /*bbd0*/  IMAD.WIDE R14, R12, 0x2, R6 ;  /* 0x000000020c0e7825 */ /* 0x000fe200078e0206 */
[----:B------:R-:W-:-:S02]  /*bbe0*/  ISETP.LT.AND P5, PT, R22, UR14, !P2 ;  /* 0x0000000e16007c0c */ /* 0x000fc4000d7a1270 */
[----:B---3--:R-:W-:Y:S01]  /*bbf0*/  PRMT R13, R8, 0x7632, R13 ;  /* 0x00007632080d7816 */ /* 0x008fe2000000000d */
[C---:B------:R-:W-:Y:S01]  /*bc00*/  IMAD.WIDE R26, R12.reuse, 0x2, R24 ;  /* 0x000000020c1a7825 */ /* 0x040fe200078e0218 */
[----:B------:R0:W-:Y:S03]  /*bc10*/  @P1 STG.E.U16 desc[UR10][R14.64], R8 ;  /* 0x000000080e001986 */ /* 0x0001e6000c10150a */
[----:B------:R-:W-:Y:S01]  /*bc20*/  VIADD R12, R12, UR4 ;  /* 0x000000040c0c7c36 */ /* 0x000fe20008000000 */
[----:B------:R-:W-:Y:S01]  /*bc30*/  ISETP.LT.AND P1, PT, R11, UR14, !P2 ;  /* 0x0000000e0b007c0c */ /* 0x000fe2000d721270 */
[----:B------:R3:W-:Y:S01]  /*bc40*/  @P6 STG.E.U16 desc[UR10][R26.64], R13 ;  /* 0x0000000d1a006986 */ /* 0x0007e2000c10150a */
[----:B------:R-:W-:Y:S02]  /*bc50*/  ISETP.LT.AND P2, PT, R23, UR14, !P2 ;  /* 0x0000000e17007c0c */ /* 0x000fe4000d741270 */
[----:B------:R-:W-:Y:S01]  /*bc60*/  PRMT R0, R20, 0x7632, R0 ;  /* 0x0000763214007816 */ /* 0x000fe20000000000 */
[----:B0-----:R-:W-:-:S04]  /*bc70*/  IMAD.WIDE R14, R12, 0x2, R2 ;  /* 0x000000020c0e7825 */ /* 0x001fc800078e0202 */
[----:B------:R-:W-:Y:S02]  /*bc80*/  VIADD R8, R10, 0xc ;  /* 0x0000000c0a087836 */ /* 0x000fe40000000000 */
[----:B---3--:R-:W-:Y:S01]  /*bc90*/  IMAD.WIDE R26, R12, 0x2, R4 ;  /* 0x000000020c1a7825 */ /* 0x008fe200078e0204 */
[----:B------:R0:W-:Y:S02]  /*bca0*/  @P4 STG.E.U16 desc[UR10][R14.64], R20 ;  /* 0x000000140e004986 */ /* 0x0001e4000c10150a */
[----:B------:R-:W-:Y:S02]  /*bcb0*/  ISETP.GE.AND P6, PT, R8, UR15, PT ;  /* 0x0000000f08007c0c */ /* 0x000fe4000bfc6270 */
[----:B------:R3:W-:Y:S01]  /*bcc0*/  @P5 STG.E.U16 desc[UR10][R26.64], R0 ;  /* 0x000000001a005986 */ /* 0x0007e2000c10150a */
[----:B-1----:R-:W-:Y:S01]  /*bcd0*/  PRMT R8, R16, 0x7632, R8 ;  /* 0x0000763210087816 */ /* 0x002fe20000000008 */
[C---:B0-----:R-:W-:Y:S02]  /*bce0*/  IMAD.WIDE R14, R12.reuse, 0x2, R6 ;  /* 0x000000020c0e7825 */ /* 0x041fe400078e0206 */
[----:B------:R-:W4:Y:S02]  /*bcf0*/  LDL.LU R20, [R1+0x48] ;  /* 0x0000480001147983 */ /* 0x000f240000300800 */
[----:B---3--:R-:W-:-:S02]  /*bd00*/  VIADD R0, R12, UR4 ;  /* 0x000000040c007c36 */ /* 0x008fc40008000000 */
[----:B------:R-:W-:Y:S01]  /*bd10*/  IMAD.WIDE R12, R12, 0x2, R24 ;  /* 0x000000020c0c7825 */ /* 0x000fe200078e0218 */
[----:B------:R0:W-:Y:S01]  /*bd20*/  @P1 STG.E.U16 desc[UR10][R14.64], R16 ;  /* 0x000000100e001986 */ /* 0x0001e2000c10150a */
[----:B------:R-:W-:-:S03]  /*bd30*/  ISETP.LT.AND P5, PT, R22, UR14, !P3 ;  /* 0x0000000e16007c0c */ /* 0x000fc6000dfa1270 */
[----:B------:R1:W-:Y:S01]  /*bd40*/  @P2 STG.E.U16 desc[UR10][R12.64], R8 ;  /* 0x000000080c002986 */ /* 0x0003e2000c10150a */
[----:B------:R-:W-:Y:S01]  /*bd50*/  ISETP.LT.AND P2, PT, R11, UR14, !P3 ;  /* 0x0000000e0b007c0c */ /* 0x000fe2000df41270 */
[----:B0-----:R-:W-:Y:S02]  /*bd60*/  VIADD R16, R10, 0xd ;  /* 0x0000000d0a107836 */ /* 0x001fe40000000000 */
[----:B------:R-:W-:-:S03]  /*bd70*/  IMAD.WIDE R14, R0, 0x2, R2 ;  /* 0x00000002000e7825 */ /* 0x000fc600078e0202 */
[----:B------:R-:W-:Y:S01]  /*bd80*/  ISETP.GE.AND P1, PT, R16, UR15, PT ;  /* 0x0000000f10007c0c */ /* 0x000fe2000bf26270 */
[----:B-1----:R-:W-:-:S04]  /*bd90*/  IMAD.WIDE R12, R0, 0x2, R4 ;  /* 0x00000002000c7825 */ /* 0x002fc800078e0204 */
[----:B------:R-:W-:Y:S01]  /*bda0*/  IMAD.WIDE R26, R0, 0x2, R24 ;  /* 0x00000002001a7825 */ /* 0x000fe200078e0218 */
[----:B--2---:R-:W-:Y:S02]  /*bdb0*/  PRMT R8, R9, 0x7632, R8 ;  /* 0x0000763209087816 */ /* 0x004fe40000000008 */
[----:B----4-:R-:W-:Y:S02]  /*bdc0*/  ISETP.LT.AND P4, PT, R29, UR14, !P3 ;  /* 0x0000000e1d007c0c */ /* 0x010fe4000df81270 */
[----:B------:R-:W-:Y:S02]  /*bdd0*/  ISETP.LT.AND P3, PT, R23, UR14, !P3 ;  /* 0x0000000e17007c0c */ /* 0x000fe4000df61270 */
[----:B------:R-:W-:-:S09]  /*bde0*/  PRMT R16, R28, 0x7632, R16 ;  /* 0x000076321c107816 */ /* 0x000fd20000000010 */
[----:B------:R0:W-:Y:S04]  /*bdf0*/  @P4 STG.E.U16 desc[UR10][R14.64], R28 ;  /* 0x0000001c0e004986 */ /* 0x0001e8000c10150a */
[----:B------:R-:W-:Y:S01]  /*be00*/  @P5 STG.E.U16 desc[UR10][R12.64], R16 ;  /* 0x000000100c005986 */ /* 0x000fe2000c10150a */
[----:B------:R-:W-:-:S03]  /*be10*/  ISETP.LT.AND P5, PT, R22, UR14, !P0 ;  /* 0x0000000e16007c0c */ /* 0x000fc6000c7a1270 */
[----:B------:R-:W2:Y:S01]  /*be20*/  LDL.LU R22, [R1+0x71c] ;  /* 0x00071c0001167983 */ /* 0x000ea20000300800 */
[----:B0-----:R-:W-:-:S05]  /*be30*/  IMAD.WIDE R14, R0, 0x2, R6 ;  /* 0x00000002000e7825 */ /* 0x001fca00078e0206 */
[----:B------:R0:W-:Y:S04]  /*be40*/  @P2 STG.E.U16 desc[UR10][R14.64], R9 ;  /* 0x000000090e002986 */ /* 0x0001e8000c10150a */
[----:B------:R1:W-:Y:S01]  /*be50*/  @P3 STG.E.U16 desc[UR10][R26.64], R8 ;  /* 0x000000081a003986 */ /* 0x0003e2000c10150a */
[----:B0-----:R-:W-:-:S03]  /*be60*/  VIADD R15, R10, 0xe ;  /* 0x0000000e0a0f7836 */ /* 0x001fc60000000000 */
[----:B-1----:R-:W3:Y:S02]  /*be70*/  LDL.LU R26, [R1+0x704] ;  /* 0x00070400011a7983 */ /* 0x002ee40000300800 */
[----:B------:R-:W-:Y:S01]  /*be80*/  ISETP.GE.AND P3, PT, R15, UR15, PT ;  /* 0x0000000f0f007c0c */ /* 0x000fe2000bf66270 */
[----:B------:R-:W-:Y:S02]  /*be90*/  VIADD R15, R10, 0xf ;  /* 0x0000000f0a0f7836 */ /* 0x000fe40000000000 */
[----:B------:R-:W4:Y:S04]  /*bea0*/  LDL.LU R10, [R1+0x718] ;  /* 0x00071800010a7983 */ /* 0x000f280000300800 */
[----:B------:R-:W4:Y:S01]  /*beb0*/  LDL.LU R28, [R1+0x4c] ;  /* 0x00004c00011c7983 */ /* 0x000f220000300800 */
[----:B------:R-:W-:Y:S01]  /*bec0*/  ISETP.LT.AND P4, PT, R29, UR14, !P0 ;  /* 0x0000000e1d007c0c */ /* 0x000fe2000c781270 */
[----:B------:R-:W-:Y:S01]  /*bed0*/  VIADD R0, R0, UR4 ;  /* 0x0000000400007c36 */ /* 0x000fe20008000000 */
[----:B------:R-:W-:-:S03]  /*bee0*/  ISETP.LT.AND P2, PT, R11, UR14, !P0 ;  /* 0x0000000e0b007c0c */ /* 0x000fc6000c741270 */
[C---:B------:R-:W-:Y:S01]  /*bef0*/  IMAD.WIDE R8, R0.reuse, 0x2, R2 ;  /* 0x0000000200087825 */ /* 0x040fe200078e0202 */
[----:B------:R-:W-:Y:S02]  /*bf00*/  PRMT R14, R21, 0x7632, R14 ;  /* 0x00007632150e7816 */ /* 0x000fe4000000000e */
[----:B------:R-:W-:Y:S01]  /*bf10*/  ISETP.LT.AND P0, PT, R23, UR14, !P0 ;  /* 0x0000000e17007c0c */ /* 0x000fe2000c701270 */
[----:B------:R-:W-:-:S04]  /*bf20*/  IMAD.WIDE R12, R0, 0x2, R4 ;  /* 0x00000002000c7825 */ /* 0x000fc800078e0204 */
[----:B------:R0:W-:Y:S01]  /*bf30*/  @P4 STG.E.U16 desc[UR10][R8.64], R21 ;  /* 0x0000001508004986 */ /* 0x0001e2000c10150a */
[----:B------:R-:W-:-:S03]  /*bf40*/  ISETP.LT.AND P4, PT, R29, UR14, !P6 ;  /* 0x0000000e1d007c0c */ /* 0x000fc6000f781270 */
[----:B------:R1:W-:Y:S01]  /*bf50*/  @P5 STG.E.U16 desc[UR10][R12.64], R14 ;  /* 0x0000000e0c005986 */ /* 0x0003e2000c10150a */
[----:B------:R-:W-:Y:S01]  /*bf60*/  ISETP.LT.AND P5, PT, R11, UR14, !P6 ;  /* 0x0000000e0b007c0c */ /* 0x000fe2000f7a1270 */
[----:B0-----:R-:W-:-:S04]  /*bf70*/  IMAD.WIDE R8, R0, 0x2, R6 ;  /* 0x0000000200087825 */ /* 0x001fc800078e0206 */
[C---:B-1----:R-:W-:Y:S01]  /*bf80*/  VIADD R14, R0.reuse, UR4 ;  /* 0x00000004000e7c36 */ /* 0x042fe20008000000 */
[----:B------:R0:W-:Y:S01]  /*bf90*/  @P2 STG.E.U16 desc[UR10][R8.64], R17 ;  /* 0x0000001108002986 */ /* 0x0001e2000c10150a */
[----:B------:R-:W-:Y:S01]  /*bfa0*/  IMAD.WIDE R12, R0, 0x2, R24 ;  /* 0x00000002000c7825 */ /* 0x000fe200078e0218 */
[----:B------:R-:W-:-:S05]  /*bfb0*/  PRMT R0, R17, 0x7632, R0 ;  /* 0x0000763211007816 */ /* 0x000fca0000000000 */
[----:B------:R1:W-:Y:S01]  /*bfc0*/  @P0 STG.E.U16 desc[UR10][R12.64], R0 ;  /* 0x000000000c000986 */ /* 0x0003e2000c10150a */
[----:B0-----:R-:W-:Y:S01]  /*bfd0*/  IMAD.WIDE R8, R14, 0x2, R2 ;  /* 0x000000020e087825 */ /* 0x001fe200078e0202 */
[----:B------:R-:W-:-:S04]  /*bfe0*/  ISETP.GE.AND P0, PT, R15, UR15, PT ;  /* 0x0000000f0f007c0c */ /* 0x000fc8000bf06270 */
[----:B------:R0:W-:Y:S01]  /*bff0*/  @P4 STG.E.U16 desc[UR10][R8.64], R20 ;  /* 0x0000001408004986 */ /* 0x0001e2000c10150a */
[----:B------:R-:W-:Y:S01]  /*c000*/  ISETP.LT.AND P4, PT, R29, UR14, !P1 ;  /* 0x0000000e1d007c0c */ /* 0x000fe2000cf81270 */
[----:B-1----:R-:W-:Y:S01]  /*c010*/  IMAD.WIDE R12, R14, 0x2, R6 ;  /* 0x000000020e0c7825 */ /* 0x002fe200078e0206 */
[----:B------:R-:W-:-:S03]  /*c020*/  PRMT R15, R20, 0x7632, R15 ;  /* 0x00007632140f7816 */ /* 0x000fc6000000000f */
[C---:B------:R-:W-:Y:S02]  /*c030*/  VIADD R27, R14.reuse, UR4 ;  /* 0x000000040e1b7c36 */ /* 0x040fe40008000000 */
[----:B------:R-:W-:-:S04]  /*c040*/  IMAD.WIDE R16, R14, 0x2, R24 ;  /* 0x000000020e107825 */ /* 0x000fc800078e0218 */
[----:B0-----:R-:W-:Y:S01]  /*c050*/  IMAD.WIDE R8, R14, 0x2, R4 ;  /* 0x000000020e087825 */ /* 0x001fe200078e0204 */
[----:B--2---:R-:W-:Y:S02]  /*c060*/  PRMT R0, R22, 0x7632, R0 ;  /* 0x0000763216007816 */ /* 0x004fe40000000000 */
[----:B---3--:R-:W-:Y:S02]  /*c070*/  ISETP.LT.AND P2, PT, R26, UR14, !P6 ;  /* 0x0000000e1a007c0c */ /* 0x008fe4000f741270 */
[----:B------:R-:W-:Y:S02]  /*c080*/  ISETP.LT.AND P6, PT, R23, UR14, !P6 ;  /* 0x0000000e17007c0c */ /* 0x000fe4000f7c1270 */
[----:B----4-:R-:W-:-:S09]  /*c090*/  PRMT R21, R10, 0x7632, R21 ;  /* 0x000076320a157816 */ /* 0x010fd20000000015 */
[----:B------:R0:W-:Y:S01]  /*c0a0*/  @P2 STG.E.U16 desc[UR10][R8.64], R15 ;  /* 0x0000000f08002986 */ /* 0x0001e2000c10150a */
[----:B------:R-:W-:-:S03]  /*c0b0*/  ISETP.LT.AND P2, PT, R26, UR14, !P1 ;  /* 0x0000000e1a007c0c */ /* 0x000fc6000cf41270 */
[----:B------:R-:W-:Y:S01]  /*c0c0*/  @P5 STG.E.U16 desc[UR10][R12.64], R10 ;  /* 0x0000000a0c005986 */ /* 0x000fe2000c10150a */
[----:B------:R-:W-:Y:S02]  /*c0d0*/  ISETP.LT.AND P5, PT, R11, UR14, !P1 ;  /* 0x0000000e0b007c0c */ /* 0x000fe4000cfa1270 */
[----:B------:R-:W-:Y:S01]  /*c0e0*/  ISETP.LT.AND P1, PT, R23, UR14, !P1 ;  /* 0x0000000e17007c0c */ /* 0x000fe2000cf21270 */
[----:B------:R1:W-:Y:S01]  /*c0f0*/  @P6 STG.E.U16 desc[UR10][R16.64], R21 ;  /* 0x0000001510006986 */ /* 0x0003e2000c10150a */
[----:B------:R-:W-:Y:S01]  /*c100*/  ISETP.LT.AND P6, PT, R29, UR14, !P3 ;  /* 0x0000000e1d007c0c */ /* 0x000fe2000dfc1270 */
[----:B0-----:R-:W-:-:S05]  /*c110*/  IMAD.WIDE R14, R27, 0x2, R2 ;  /* 0x000000021b0e7825 */ /* 0x001fca00078e0202 */
[----:B------:R-:W-:Y:S01]  /*c120*/  @P4 STG.E.U16 desc[UR10][R14.64], R22 ;  /* 0x000000160e004986 */ /* 0x000fe2000c10150a */
[----:B------:R-:W-:Y:S01]  /*c130*/  ISETP.LT.AND P4, PT, R29, UR14, !P0 ;  /* 0x0000000e1d007c0c */ /* 0x000fe2000c781270 */
[C---:B------:R-:W-:Y:S02]  /*c140*/  VIADD R29, R27.reuse, UR4 ;  /* 0x000000041b1d7c36 */ /* 0x040fe40008000000 */
[----:B-1----:R-:W-:Y:S01]  /*c150*/  IMAD.WIDE R20, R27, 0x2, R4 ;  /* 0x000000021b147825 */ /* 0x002fe200078e0204 */
[----:B------:R-:W-:-:S03]  /*c160*/  PRMT R10, R18, 0x7632, R10 ;  /* 0x00007632120a7816 */ /* 0x000fc6000000000a */
[C---:B------:R-:W-:Y:S01]  /*c170*/  IMAD.WIDE R8, R27.reuse, 0x2, R6 ;  /* 0x000000021b087825 */ /* 0x040fe200078e0206 */
[----:B------:R0:W-:Y:S03]  /*c180*/  @P2 STG.E.U16 desc[UR10][R20.64], R0 ;  /* 0x0000000014002986 */ /* 0x0001e6000c10150a */
[----:B------:R-:W-:Y:S01]  /*c190*/  IMAD.WIDE R12, R27, 0x2, R24 ;  /* 0x000000021b0c7825 */ /* 0x000fe200078e0218 */
[----:B------:R1:W-:Y:S03]  /*c1a0*/  @P5 STG.E.U16 desc[UR10][R8.64], R18 ;  /* 0x0000001208005986 */ /* 0x0003e6000c10150a */
[----:B------:R-:W-:Y:S01]  /*c1b0*/  IMAD.WIDE R16, R29, 0x2, R2 ;  /* 0x000000021d107825 */ /* 0x000fe200078e0202 */
[----:B------:R2:W-:Y:S01]  /*c1c0*/  @P1 STG.E.U16 desc[UR10][R12.64], R10 ;  /* 0x0000000a0c001986 */ /* 0x0005e2000c10150a */
[----:B------:R-:W-:-:S03]  /*c1d0*/  ISETP.LT.AND P1, PT, R11, UR14, !P0 ;  /* 0x0000000e0b007c0c */ /* 0x000fc6000c721270 */
[----:B------:R3:W-:Y:S01]  /*c1e0*/  @P6 STG.E.U16 desc[UR10][R16.64], R28 ;  /* 0x0000001c10006986 */ /* 0x0007e2000c10150a */
[----:B------:R-:W-:Y:S02]  /*c1f0*/  ISETP.LT.AND P6, PT, R11, UR14, !P3 ;  /* 0x0000000e0b007c0c */ /* 0x000fe4000dfc1270 */
[C---:B------:R-:W-:Y:S01]  /*c200*/  ISETP.LT.AND P2, PT, R26.reuse, UR14, !P3 ;  /* 0x0000000e1a007c0c */ /* 0x040fe2000df41270 */
[----:B------:R-:W2:Y:S01]  /*c210*/  LDL.LU R11, [R1+0x714] ;  /* 0x00071400010b7983 */ /* 0x000ea20000300800 */
[----:B------:R-:W-:Y:S02]  /*c220*/  ISETP.LT.AND P5, PT, R26, UR14, !P0 ;  /* 0x0000000e1a007c0c */ /* 0x000fe4000c7a1270 */
[C---:B------:R-:W-:Y:S02]  /*c230*/  ISETP.LT.AND P3, PT, R23.reuse, UR14, !P3 ;  /* 0x0000000e17007c0c */ /* 0x040fe4000df61270 */
[----:B------:R-:W-:Y:S02]  /*c240*/  ISETP.LT.AND P0, PT, R23, UR14, !P0 ;  /* 0x0000000e17007c0c */ /* 0x000fe4000c701270 */
[----:B------:R-:W4:Y:S01]  /*c250*/  LDL.LU R23, [R1+0x710] ;  /* 0x0007100001177983 */ /* 0x000f220000300800 */
[C---:B------:R-:W-:Y:S01]  /*c260*/  VIADD R27, R29.reuse, UR4 ;  /* 0x000000041d1b7c36 */ /* 0x040fe20008000000 */
[----:B0-----:R-:W-:Y:S01]  /*c270*/  PRMT R0, R28, 0x7632, R0 ;  /* 0x000076321c007816 */ /* 0x001fe20000000000 */
[----:B-1----:R-:W-:-:S04]  /*c280*/  IMAD.WIDE R8, R29, 0x2, R4 ;  /* 0x000000021d087825 */ /* 0x002fc800078e0204 */
[C---:B------:R-:W-:Y:S01]  /*c290*/  IMAD.WIDE R14, R29.reuse, 0x2, R6 ;  /* 0x000000021d0e7825 */ /* 0x040fe200078e0206 */
[----:B------:R3:W-:Y:S03]  /*c2a0*/  @P2 STG.E.U16 desc[UR10][R8.64], R0 ;  /* 0x0000000008002986 */ /* 0x0007e6000c10150a */
[----:B------:R-:W-:-:S04]  /*c2b0*/  IMAD.WIDE R20, R29, 0x2, R24 ;  /* 0x000000021d147825 */ /* 0x000fc800078e0218 */
[----:B------:R-:W-:-:S04]  /*c2c0*/  IMAD.WIDE R2, R27, 0x2, R2 ;  /* 0x000000021b027825 */ /* 0x000fc800078e0202 */
[----:B------:R-:W-:-:S04]  /*c2d0*/  IMAD.WIDE R4, R27, 0x2, R4 ;  /* 0x000000021b047825 */ /* 0x000fc800078e0204 */
[----:B------:R-:W-:-:S04]  /*c2e0*/  IMAD.WIDE R6, R27, 0x2, R6 ;  /* 0x000000021b067825 */ /* 0x000fc800078e0206 */
[----:B------:R-:W-:Y:S01]  /*c2f0*/  IMAD.WIDE R24, R27, 0x2, R24 ;  /* 0x000000021b187825 */ /* 0x000fe200078e0218 */
[----:B--2---:R-:W-:Y:S01]  /*c300*/  PRMT R10, R11, 0x7632, R10 ;  /* 0x000076320b0a7816 */ /* 0x004fe2000000000a */
[----:B------:R3:W-:Y:S01]  /*c310*/  @P6 STG.E.U16 desc[UR10][R14.64], R11 ;  /* 0x0000000b0e006986 */ /* 0x0007e2000c10150a */
[----:B----4-:R-:W-:-:S03]  /*c320*/  PRMT R12, R23, 0x7632, R12 ;  /* 0x00007632170c7816 */ /* 0x010fc6000000000c */
[----:B------:R3:W-:Y:S04]  /*c330*/  @P3 STG.E.U16 desc[UR10][R20.64], R10 ;  /* 0x0000000a14003986 */ /* 0x0007e8000c10150a */
[----:B------:R3:W-:Y:S04]  /*c340*/  @P4 STG.E.U16 desc[UR10][R2.64], R23 ;  /* 0x0000001702004986 */ /* 0x0007e8000c10150a */
[----:B------:R3:W-:Y:S04]  /*c350*/  @P5 STG.E.U16 desc[UR10][R4.64], R12 ;  /* 0x0000000c04005986 */ /* 0x0007e8000c10150a */
[----:B------:R3:W-:Y:S01]  /*c360*/  @P1 STG.E.U16 desc[UR10][R6.64], R19 ;  /* 0x0000001306001986 */ /* 0x0007e2000c10150a */
[----:B------:R-:W-:Y:S05]  /*c370*/  @!P0 EXIT ;  /* 0x000000000000894d */ /* 0x000fea0003800000 */
[----:B---3--:R-:W-:-:S05]  /*c380*/  PRMT R12, R19, 0x7632, R12 ;  /* 0x00007632130c7816 */ /* 0x008fca000000000c */
[----:B------:R-:W-:Y:S01]  /*c390*/  STG.E.U16 desc[UR10][R24.64], R12 ;  /* 0x0000000c18007986 */ /* 0x000fe2000c10150a */
[----:B------:R-:W-:Y:S05]  /*c3a0*/  EXIT ;  /* 0x000000000000794d */ /* 0x000fea0003800000 */
.L_x_2:
[----:B------:R-:W-:-:S00]  /*c3b0*/  BRA `(.L_x_2) ;  /* 0xfffffffc00fc7947 */ /* 0x000fc0000383ffff */
[----:B------:R-:W-:-:S00]  /*c3c0*/  NOP ;  /* 0x0000000000007918 */ /* 0x000fc00000000000 */
        /* <DEDUP_REMOVED lines=11> */
.L_x_3:


//--------------------- .nv.shared.matmul_kernel  --------------------------
	.section	.nv.shared.matmul_kernel,"aw",@nobits
	.sectionflags	@""
	.align	16
	.zero		1024


//--------------------- .nv.shared.reserved.0     --------------------------
	.section	.nv.shared.reserved.0,"aw",@nobits
	.weak		__nv_reservedSMEM_offset_0_alias
	.size		__nv_reservedSMEM_offset_0_alias, 0, 64
	.other		__nv_reservedSMEM_offset_0_alias,@"STO_CUDA_RESERVED_SHARED STV_DEFAULT"
__nv_reservedSMEM_offset_0_alias:
	.zero		0
	.zero		64


//--------------------- .nv.constant0.matmul_kernel --------------------------
	.section	.nv.constant0.matmul_kernel,"a",@progbits
	.sectionflags	@""
	.align	4
.nv.constant0.matmul_kernel:
	.zero		976


//--------------------- SYMBOLS --------------------------

	.type		.nv.reservedSmem.offset0,@object
	.size		.nv.reservedSmem.offset0,0x4
	.type		.nv.reservedSmem.cap,@object
	.size		.nv.reservedSmem.cap,0x4
